//
// Generated by NVIDIA NVVM Compiler
//
// Compiler Build ID: CL-36424714
// Cuda compilation tools, release 13.0, V13.0.88
// Based on NVVM 20.0.0
//

.version 9.0
.target sm_100
.address_size 64

	// .globl	_Z9integrateP7double4S0_ii
.extern .shared .align 16 .b8 shared_positions[];

.visible .entry _Z9integrateP7double4S0_ii(
	.param .u64 .ptr .align 1 _Z9integrateP7double4S0_ii_param_0,
	.param .u64 .ptr .align 1 _Z9integrateP7double4S0_ii_param_1,
	.param .u32 _Z9integrateP7double4S0_ii_param_2,
	.param .u32 _Z9integrateP7double4S0_ii_param_3
)
{
	.reg .pred 	%p<8>;
	.reg .b32 	%r<37>;
	.reg .b64 	%rd<12>;
	.reg .b64 	%fd<2518>;

	ld.param.u64 	%rd4, [_Z9integrateP7double4S0_ii_param_0];
	ld.param.u32 	%r15, [_Z9integrateP7double4S0_ii_param_2];
	ld.param.u32 	%r16, [_Z9integrateP7double4S0_ii_param_3];
	cvta.to.global.u64 	%rd1, %rd4;
	mov.u32 	%r17, %ctaid.x;
	mov.u32 	%r1, %ntid.x;
	mov.u32 	%r2, %tid.x;
	mad.lo.s32 	%r3, %r17, %r1, %r2;
	setp.ge.s32 	%p1, %r3, %r16;
	@%p1 bra 	$L__BB0_12;
	mul.wide.s32 	%rd5, %r3, 32;
	add.s64 	%rd2, %rd1, %rd5;
	ld.global.v2.f64 	{%fd1, %fd2}, [%rd2];
	ld.global.v2.f64 	{%fd3, %fd4}, [%rd2+16];
	setp.lt.s32 	%p2, %r15, 1;
	mov.f64 	%fd2515, 0d0000000000000000;
	mov.f64 	%fd2516, %fd2515;
	mov.f64 	%fd2517, %fd2515;
	@%p2 bra 	$L__BB0_11;
	and.b32  	%r4, %r1, 127;
	mov.f64 	%fd2505, 0d0000000000000000;
	mov.b32 	%r32, 0;
	shl.b32 	%r21, %r2, 5;
	mov.f64 	%fd2504, %fd2505;
	mov.f64 	%fd2503, %fd2505;
$L__BB0_3:
	setp.lt.u32 	%p3, %r1, 128;
	mad.lo.s32 	%r20, %r32, %r1, %r2;
	mul.wide.s32 	%rd6, %r20, 32;
	add.s64 	%rd7, %rd1, %rd6;
	ld.global.v2.f64 	{%fd38, %fd39}, [%rd7];
	ld.global.v2.f64 	{%fd40, %fd41}, [%rd7+16];
	mov.u32 	%r22, shared_positions;
	add.s32 	%r23, %r22, %r21;
	st.shared.v2.f64 	[%r23], {%fd38, %fd39};
	st.shared.v2.f64 	[%r23+16], {%fd40, %fd41};
	bar.sync 	0;
	mov.b32 	%r35, 0;
	@%p3 bra 	$L__BB0_6;
	mov.b32 	%r33, 0;
$L__BB0_5:
	.pragma "nounroll";
	shl.b32 	%r25, %r33, 5;
	mov.u32 	%r26, shared_positions;
	add.s32 	%r27, %r26, %r25;
	ld.shared.v2.f64 	{%fd42, %fd43}, [%r27];
	ld.shared.v2.f64 	{%fd44, %fd45}, [%r27+16];
	sub.f64 	%fd46, %fd42, %fd1;
	sub.f64 	%fd47, %fd43, %fd2;
	sub.f64 	%fd48, %fd44, %fd3;
	mul.f64 	%fd49, %fd47, %fd47;
	fma.rn.f64 	%fd50, %fd46, %fd46, %fd49;
	fma.rn.f64 	%fd51, %fd48, %fd48, %fd50;
	add.f64 	%fd52, %fd51, 0d40AF400000000000;
	rsqrt.approx.f64 	%fd53, %fd52;
	mul.f64 	%fd54, %fd53, %fd53;
	mul.f64 	%fd55, %fd53, %fd54;
	mul.f64 	%fd56, %fd45, 0d4050ACCCCCCCCCCD;
	mul.f64 	%fd57, %fd56, %fd55;
	fma.rn.f64 	%fd58, %fd46, %fd57, %fd2503;
	fma.rn.f64 	%fd59, %fd47, %fd57, %fd2504;
	fma.rn.f64 	%fd60, %fd48, %fd57, %fd2505;
	ld.shared.v2.f64 	{%fd61, %fd62}, [%r27+32];
	ld.shared.v2.f64 	{%fd63, %fd64}, [%r27+48];
	sub.f64 	%fd65, %fd61, %fd1;
	sub.f64 	%fd66, %fd62, %fd2;
	sub.f64 	%fd67, %fd63, %fd3;
	mul.f64 	%fd68, %fd66, %fd66;
	fma.rn.f64 	%fd69, %fd65, %fd65, %fd68;
	fma.rn.f64 	%fd70, %fd67, %fd67, %fd69;
	add.f64 	%fd71, %fd70, 0d40AF400000000000;
	rsqrt.approx.f64 	%fd72, %fd71;
	mul.f64 	%fd73, %fd72, %fd72;
	mul.f64 	%fd74, %fd72, %fd73;
	mul.f64 	%fd75, %fd64, 0d4050ACCCCCCCCCCD;
	mul.f64 	%fd76, %fd75, %fd74;
	fma.rn.f64 	%fd77, %fd65, %fd76, %fd58;
	fma.rn.f64 	%fd78, %fd66, %fd76, %fd59;
	fma.rn.f64 	%fd79, %fd67, %fd76, %fd60;
	ld.shared.v2.f64 	{%fd80, %fd81}, [%r27+64];
	ld.shared.v2.f64 	{%fd82, %fd83}, [%r27+80];
	sub.f64 	%fd84, %fd80, %fd1;
	sub.f64 	%fd85, %fd81, %fd2;
	sub.f64 	%fd86, %fd82, %fd3;
	mul.f64 	%fd87, %fd85, %fd85;
	fma.rn.f64 	%fd88, %fd84, %fd84, %fd87;
	fma.rn.f64 	%fd89, %fd86, %fd86, %fd88;
	add.f64 	%fd90, %fd89, 0d40AF400000000000;
	rsqrt.approx.f64 	%fd91, %fd90;
	mul.f64 	%fd92, %fd91, %fd91;
	mul.f64 	%fd93, %fd91, %fd92;
	mul.f64 	%fd94, %fd83, 0d4050ACCCCCCCCCCD;
	mul.f64 	%fd95, %fd94, %fd93;
	fma.rn.f64 	%fd96, %fd84, %fd95, %fd77;
	fma.rn.f64 	%fd97, %fd85, %fd95, %fd78;
	fma.rn.f64 	%fd98, %fd86, %fd95, %fd79;
	ld.shared.v2.f64 	{%fd99, %fd100}, [%r27+96];
	ld.shared.v2.f64 	{%fd101, %fd102}, [%r27+112];
	sub.f64 	%fd103, %fd99, %fd1;
	sub.f64 	%fd104, %fd100, %fd2;
	sub.f64 	%fd105, %fd101, %fd3;
	mul.f64 	%fd106, %fd104, %fd104;
	fma.rn.f64 	%fd107, %fd103, %fd103, %fd106;
	fma.rn.f64 	%fd108, %fd105, %fd105, %fd107;
	add.f64 	%fd109, %fd108, 0d40AF400000000000;
	rsqrt.approx.f64 	%fd110, %fd109;
	mul.f64 	%fd111, %fd110, %fd110;
	mul.f64 	%fd112, %fd110, %fd111;
	mul.f64 	%fd113, %fd102, 0d4050ACCCCCCCCCCD;
	mul.f64 	%fd114, %fd113, %fd112;
	fma.rn.f64 	%fd115, %fd103, %fd114, %fd96;
	fma.rn.f64 	%fd116, %fd104, %fd114, %fd97;
	fma.rn.f64 	%fd117, %fd105, %fd114, %fd98;
	ld.shared.v2.f64 	{%fd118, %fd119}, [%r27+128];
	ld.shared.v2.f64 	{%fd120, %fd121}, [%r27+144];
	sub.f64 	%fd122, %fd118, %fd1;
	sub.f64 	%fd123, %fd119, %fd2;
	sub.f64 	%fd124, %fd120, %fd3;
	mul.f64 	%fd125, %fd123, %fd123;
	fma.rn.f64 	%fd126, %fd122, %fd122, %fd125;
	fma.rn.f64 	%fd127, %fd124, %fd124, %fd126;
	add.f64 	%fd128, %fd127, 0d40AF400000000000;
	rsqrt.approx.f64 	%fd129, %fd128;
	mul.f64 	%fd130, %fd129, %fd129;
	mul.f64 	%fd131, %fd129, %fd130;
	mul.f64 	%fd132, %fd121, 0d4050ACCCCCCCCCCD;
	mul.f64 	%fd133, %fd132, %fd131;
	fma.rn.f64 	%fd134, %fd122, %fd133, %fd115;
	fma.rn.f64 	%fd135, %fd123, %fd133, %fd116;
	fma.rn.f64 	%fd136, %fd124, %fd133, %fd117;
	ld.shared.v2.f64 	{%fd137, %fd138}, [%r27+160];
	ld.shared.v2.f64 	{%fd139, %fd140}, [%r27+176];
	sub.f64 	%fd141, %fd137, %fd1;
	sub.f64 	%fd142, %fd138, %fd2;
	sub.f64 	%fd143, %fd139, %fd3;
	mul.f64 	%fd144, %fd142, %fd142;
	fma.rn.f64 	%fd145, %fd141, %fd141, %fd144;
	fma.rn.f64 	%fd146, %fd143, %fd143, %fd145;
	add.f64 	%fd147, %fd146, 0d40AF400000000000;
	rsqrt.approx.f64 	%fd148, %fd147;
	mul.f64 	%fd149, %fd148, %fd148;
	mul.f64 	%fd150, %fd148, %fd149;
	mul.f64 	%fd151, %fd140, 0d4050ACCCCCCCCCCD;
	mul.f64 	%fd152, %fd151, %fd150;
	fma.rn.f64 	%fd153, %fd141, %fd152, %fd134;
	fma.rn.f64 	%fd154, %fd142, %fd152, %fd135;
	fma.rn.f64 	%fd155, %fd143, %fd152, %fd136;
	ld.shared.v2.f64 	{%fd156, %fd157}, [%r27+192];
	ld.shared.v2.f64 	{%fd158, %fd159}, [%r27+208];
	sub.f64 	%fd160, %fd156, %fd1;
	sub.f64 	%fd161, %fd157, %fd2;
	sub.f64 	%fd162, %fd158, %fd3;
	mul.f64 	%fd163, %fd161, %fd161;
	fma.rn.f64 	%fd164, %fd160, %fd160, %fd163;
	fma.rn.f64 	%fd165, %fd162, %fd162, %fd164;
	add.f64 	%fd166, %fd165, 0d40AF400000000000;
	rsqrt.approx.f64 	%fd167, %fd166;
	mul.f64 	%fd168, %fd167, %fd167;
	mul.f64 	%fd169, %fd167, %fd168;
	mul.f64 	%fd170, %fd159, 0d4050ACCCCCCCCCCD;
	mul.f64 	%fd171, %fd170, %fd169;
	fma.rn.f64 	%fd172, %fd160, %fd171, %fd153;
	fma.rn.f64 	%fd173, %fd161, %fd171, %fd154;
	fma.rn.f64 	%fd174, %fd162, %fd171, %fd155;
	ld.shared.v2.f64 	{%fd175, %fd176}, [%r27+224];
	ld.shared.v2.f64 	{%fd177, %fd178}, [%r27+240];
	sub.f64 	%fd179, %fd175, %fd1;
	sub.f64 	%fd180, %fd176, %fd2;
	sub.f64 	%fd181, %fd177, %fd3;
	mul.f64 	%fd182, %fd180, %fd180;
	fma.rn.f64 	%fd183, %fd179, %fd179, %fd182;
	fma.rn.f64 	%fd184, %fd181, %fd181, %fd183;
	add.f64 	%fd185, %fd184, 0d40AF400000000000;
	rsqrt.approx.f64 	%fd186, %fd185;
	mul.f64 	%fd187, %fd186, %fd186;
	mul.f64 	%fd188, %fd186, %fd187;
	mul.f64 	%fd189, %fd178, 0d4050ACCCCCCCCCCD;
	mul.f64 	%fd190, %fd189, %fd188;
	fma.rn.f64 	%fd191, %fd179, %fd190, %fd172;
	fma.rn.f64 	%fd192, %fd180, %fd190, %fd173;
	fma.rn.f64 	%fd193, %fd181, %fd190, %fd174;
	ld.shared.v2.f64 	{%fd194, %fd195}, [%r27+256];
	ld.shared.v2.f64 	{%fd196, %fd197}, [%r27+272];
	sub.f64 	%fd198, %fd194, %fd1;
	sub.f64 	%fd199, %fd195, %fd2;
	sub.f64 	%fd200, %fd196, %fd3;
	mul.f64 	%fd201, %fd199, %fd199;
	fma.rn.f64 	%fd202, %fd198, %fd198, %fd201;
	fma.rn.f64 	%fd203, %fd200, %fd200, %fd202;
	add.f64 	%fd204, %fd203, 0d40AF400000000000;
	rsqrt.approx.f64 	%fd205, %fd204;
	mul.f64 	%fd206, %fd205, %fd205;
	mul.f64 	%fd207, %fd205, %fd206;
	mul.f64 	%fd208, %fd197, 0d4050ACCCCCCCCCCD;
	mul.f64 	%fd209, %fd208, %fd207;
	fma.rn.f64 	%fd210, %fd198, %fd209, %fd191;
	fma.rn.f64 	%fd211, %fd199, %fd209, %fd192;
	fma.rn.f64 	%fd212, %fd200, %fd209, %fd193;
	ld.shared.v2.f64 	{%fd213, %fd214}, [%r27+288];
	ld.shared.v2.f64 	{%fd215, %fd216}, [%r27+304];
	sub.f64 	%fd217, %fd213, %fd1;
	sub.f64 	%fd218, %fd214, %fd2;
	sub.f64 	%fd219, %fd215, %fd3;
	mul.f64 	%fd220, %fd218, %fd218;
	fma.rn.f64 	%fd221, %fd217, %fd217, %fd220;
	fma.rn.f64 	%fd222, %fd219, %fd219, %fd221;
	add.f64 	%fd223, %fd222, 0d40AF400000000000;
	rsqrt.approx.f64 	%fd224, %fd223;
	mul.f64 	%fd225, %fd224, %fd224;
	mul.f64 	%fd226, %fd224, %fd225;
	mul.f64 	%fd227, %fd216, 0d4050ACCCCCCCCCCD;
	mul.f64 	%fd228, %fd227, %fd226;
	fma.rn.f64 	%fd229, %fd217, %fd228, %fd210;
	fma.rn.f64 	%fd230, %fd218, %fd228, %fd211;
	fma.rn.f64 	%fd231, %fd219, %fd228, %fd212;
	ld.shared.v2.f64 	{%fd232, %fd233}, [%r27+320];
	ld.shared.v2.f64 	{%fd234, %fd235}, [%r27+336];
	sub.f64 	%fd236, %fd232, %fd1;
	sub.f64 	%fd237, %fd233, %fd2;
	sub.f64 	%fd238, %fd234, %fd3;
	mul.f64 	%fd239, %fd237, %fd237;
	fma.rn.f64 	%fd240, %fd236, %fd236, %fd239;
	fma.rn.f64 	%fd241, %fd238, %fd238, %fd240;
	add.f64 	%fd242, %fd241, 0d40AF400000000000;
	rsqrt.approx.f64 	%fd243, %fd242;
	mul.f64 	%fd244, %fd243, %fd243;
	mul.f64 	%fd245, %fd243, %fd244;
	mul.f64 	%fd246, %fd235, 0d4050ACCCCCCCCCCD;
	mul.f64 	%fd247, %fd246, %fd245;
	fma.rn.f64 	%fd248, %fd236, %fd247, %fd229;
	fma.rn.f64 	%fd249, %fd237, %fd247, %fd230;
	fma.rn.f64 	%fd250, %fd238, %fd247, %fd231;
	ld.shared.v2.f64 	{%fd251, %fd252}, [%r27+352];
	ld.shared.v2.f64 	{%fd253, %fd254}, [%r27+368];
	sub.f64 	%fd255, %fd251, %fd1;
	sub.f64 	%fd256, %fd252, %fd2;
	sub.f64 	%fd257, %fd253, %fd3;
	mul.f64 	%fd258, %fd256, %fd256;
	fma.rn.f64 	%fd259, %fd255, %fd255, %fd258;
	fma.rn.f64 	%fd260, %fd257, %fd257, %fd259;
	add.f64 	%fd261, %fd260, 0d40AF400000000000;
	rsqrt.approx.f64 	%fd262, %fd261;
	mul.f64 	%fd263, %fd262, %fd262;
	mul.f64 	%fd264, %fd262, %fd263;
	mul.f64 	%fd265, %fd254, 0d4050ACCCCCCCCCCD;
	mul.f64 	%fd266, %fd265, %fd264;
	fma.rn.f64 	%fd267, %fd255, %fd266, %fd248;
	fma.rn.f64 	%fd268, %fd256, %fd266, %fd249;
	fma.rn.f64 	%fd269, %fd257, %fd266, %fd250;
	ld.shared.v2.f64 	{%fd270, %fd271}, [%r27+384];
	ld.shared.v2.f64 	{%fd272, %fd273}, [%r27+400];
	sub.f64 	%fd274, %fd270, %fd1;
	sub.f64 	%fd275, %fd271, %fd2;
	sub.f64 	%fd276, %fd272, %fd3;
	mul.f64 	%fd277, %fd275, %fd275;
	fma.rn.f64 	%fd278, %fd274, %fd274, %fd277;
	fma.rn.f64 	%fd279, %fd276, %fd276, %fd278;
	add.f64 	%fd280, %fd279, 0d40AF400000000000;
	rsqrt.approx.f64 	%fd281, %fd280;
	mul.f64 	%fd282, %fd281, %fd281;
	mul.f64 	%fd283, %fd281, %fd282;
	mul.f64 	%fd284, %fd273, 0d4050ACCCCCCCCCCD;
	mul.f64 	%fd285, %fd284, %fd283;
	fma.rn.f64 	%fd286, %fd274, %fd285, %fd267;
	fma.rn.f64 	%fd287, %fd275, %fd285, %fd268;
	fma.rn.f64 	%fd288, %fd276, %fd285, %fd269;
	ld.shared.v2.f64 	{%fd289, %fd290}, [%r27+416];
	ld.shared.v2.f64 	{%fd291, %fd292}, [%r27+432];
	sub.f64 	%fd293, %fd289, %fd1;
	sub.f64 	%fd294, %fd290, %fd2;
	sub.f64 	%fd295, %fd291, %fd3;
	mul.f64 	%fd296, %fd294, %fd294;
	fma.rn.f64 	%fd297, %fd293, %fd293, %fd296;
	fma.rn.f64 	%fd298, %fd295, %fd295, %fd297;
	add.f64 	%fd299, %fd298, 0d40AF400000000000;
	rsqrt.approx.f64 	%fd300, %fd299;
	mul.f64 	%fd301, %fd300, %fd300;
	mul.f64 	%fd302, %fd300, %fd301;
	mul.f64 	%fd303, %fd292, 0d4050ACCCCCCCCCCD;
	mul.f64 	%fd304, %fd303, %fd302;
	fma.rn.f64 	%fd305, %fd293, %fd304, %fd286;
	fma.rn.f64 	%fd306, %fd294, %fd304, %fd287;
	fma.rn.f64 	%fd307, %fd295, %fd304, %fd288;
	ld.shared.v2.f64 	{%fd308, %fd309}, [%r27+448];
	ld.shared.v2.f64 	{%fd310, %fd311}, [%r27+464];
	sub.f64 	%fd312, %fd308, %fd1;
	sub.f64 	%fd313, %fd309, %fd2;
	sub.f64 	%fd314, %fd310, %fd3;
	mul.f64 	%fd315, %fd313, %fd313;
	fma.rn.f64 	%fd316, %fd312, %fd312, %fd315;
	fma.rn.f64 	%fd317, %fd314, %fd314, %fd316;
	add.f64 	%fd318, %fd317, 0d40AF400000000000;
	rsqrt.approx.f64 	%fd319, %fd318;
	mul.f64 	%fd320, %fd319, %fd319;
	mul.f64 	%fd321, %fd319, %fd320;
	mul.f64 	%fd322, %fd311, 0d4050ACCCCCCCCCCD;
	mul.f64 	%fd323, %fd322, %fd321;
	fma.rn.f64 	%fd324, %fd312, %fd323, %fd305;
	fma.rn.f64 	%fd325, %fd313, %fd323, %fd306;
	fma.rn.f64 	%fd326, %fd314, %fd323, %fd307;
	ld.shared.v2.f64 	{%fd327, %fd328}, [%r27+480];
	ld.shared.v2.f64 	{%fd329, %fd330}, [%r27+496];
	sub.f64 	%fd331, %fd327, %fd1;
	sub.f64 	%fd332, %fd328, %fd2;
	sub.f64 	%fd333, %fd329, %fd3;
	mul.f64 	%fd334, %fd332, %fd332;
	fma.rn.f64 	%fd335, %fd331, %fd331, %fd334;
	fma.rn.f64 	%fd336, %fd333, %fd333, %fd335;
	add.f64 	%fd337, %fd336, 0d40AF400000000000;
	rsqrt.approx.f64 	%fd338, %fd337;
	mul.f64 	%fd339, %fd338, %fd338;
	mul.f64 	%fd340, %fd338, %fd339;
	mul.f64 	%fd341, %fd330, 0d4050ACCCCCCCCCCD;
	mul.f64 	%fd342, %fd341, %fd340;
	fma.rn.f64 	%fd343, %fd331, %fd342, %fd324;
	fma.rn.f64 	%fd344, %fd332, %fd342, %fd325;
	fma.rn.f64 	%fd345, %fd333, %fd342, %fd326;
	ld.shared.v2.f64 	{%fd346, %fd347}, [%r27+512];
	ld.shared.v2.f64 	{%fd348, %fd349}, [%r27+528];
	sub.f64 	%fd350, %fd346, %fd1;
	sub.f64 	%fd351, %fd347, %fd2;
	sub.f64 	%fd352, %fd348, %fd3;
	mul.f64 	%fd353, %fd351, %fd351;
	fma.rn.f64 	%fd354, %fd350, %fd350, %fd353;
	fma.rn.f64 	%fd355, %fd352, %fd352, %fd354;
	add.f64 	%fd356, %fd355, 0d40AF400000000000;
	rsqrt.approx.f64 	%fd357, %fd356;
	mul.f64 	%fd358, %fd357, %fd357;
	mul.f64 	%fd359, %fd357, %fd358;
	mul.f64 	%fd360, %fd349, 0d4050ACCCCCCCCCCD;
	mul.f64 	%fd361, %fd360, %fd359;
	fma.rn.f64 	%fd362, %fd350, %fd361, %fd343;
	fma.rn.f64 	%fd363, %fd351, %fd361, %fd344;
	fma.rn.f64 	%fd364, %fd352, %fd361, %fd345;
	ld.shared.v2.f64 	{%fd365, %fd366}, [%r27+544];
	ld.shared.v2.f64 	{%fd367, %fd368}, [%r27+560];
	sub.f64 	%fd369, %fd365, %fd1;
	sub.f64 	%fd370, %fd366, %fd2;
	sub.f64 	%fd371, %fd367, %fd3;
	mul.f64 	%fd372, %fd370, %fd370;
	fma.rn.f64 	%fd373, %fd369, %fd369, %fd372;
	fma.rn.f64 	%fd374, %fd371, %fd371, %fd373;
	add.f64 	%fd375, %fd374, 0d40AF400000000000;
	rsqrt.approx.f64 	%fd376, %fd375;
	mul.f64 	%fd377, %fd376, %fd376;
	mul.f64 	%fd378, %fd376, %fd377;
	mul.f64 	%fd379, %fd368, 0d4050ACCCCCCCCCCD;
	mul.f64 	%fd380, %fd379, %fd378;
	fma.rn.f64 	%fd381, %fd369, %fd380, %fd362;
	fma.rn.f64 	%fd382, %fd370, %fd380, %fd363;
	fma.rn.f64 	%fd383, %fd371, %fd380, %fd364;
	ld.shared.v2.f64 	{%fd384, %fd385}, [%r27+576];
	ld.shared.v2.f64 	{%fd386, %fd387}, [%r27+592];
	sub.f64 	%fd388, %fd384, %fd1;
	sub.f64 	%fd389, %fd385, %fd2;
	sub.f64 	%fd390, %fd386, %fd3;
	mul.f64 	%fd391, %fd389, %fd389;
	fma.rn.f64 	%fd392, %fd388, %fd388, %fd391;
	fma.rn.f64 	%fd393, %fd390, %fd390, %fd392;
	add.f64 	%fd394, %fd393, 0d40AF400000000000;
	rsqrt.approx.f64 	%fd395, %fd394;
	mul.f64 	%fd396, %fd395, %fd395;
	mul.f64 	%fd397, %fd395, %fd396;
	mul.f64 	%fd398, %fd387, 0d4050ACCCCCCCCCCD;
	mul.f64 	%fd399, %fd398, %fd397;
	fma.rn.f64 	%fd400, %fd388, %fd399, %fd381;
	fma.rn.f64 	%fd401, %fd389, %fd399, %fd382;
	fma.rn.f64 	%fd402, %fd390, %fd399, %fd383;
	ld.shared.v2.f64 	{%fd403, %fd404}, [%r27+608];
	ld.shared.v2.f64 	{%fd405, %fd406}, [%r27+624];
	sub.f64 	%fd407, %fd403, %fd1;
	sub.f64 	%fd408, %fd404, %fd2;
	sub.f64 	%fd409, %fd405, %fd3;
	mul.f64 	%fd410, %fd408, %fd408;
	fma.rn.f64 	%fd411, %fd407, %fd407, %fd410;
	fma.rn.f64 	%fd412, %fd409, %fd409, %fd411;
	add.f64 	%fd413, %fd412, 0d40AF400000000000;
	rsqrt.approx.f64 	%fd414, %fd413;
	mul.f64 	%fd415, %fd414, %fd414;
	mul.f64 	%fd416, %fd414, %fd415;
	mul.f64 	%fd417, %fd406, 0d4050ACCCCCCCCCCD;
	mul.f64 	%fd418, %fd417, %fd416;
	fma.rn.f64 	%fd419, %fd407, %fd418, %fd400;
	fma.rn.f64 	%fd420, %fd408, %fd418, %fd401;
	fma.rn.f64 	%fd421, %fd409, %fd418, %fd402;
	ld.shared.v2.f64 	{%fd422, %fd423}, [%r27+640];
	ld.shared.v2.f64 	{%fd424, %fd425}, [%r27+656];
	sub.f64 	%fd426, %fd422, %fd1;
	sub.f64 	%fd427, %fd423, %fd2;
	sub.f64 	%fd428, %fd424, %fd3;
	mul.f64 	%fd429, %fd427, %fd427;
	fma.rn.f64 	%fd430, %fd426, %fd426, %fd429;
	fma.rn.f64 	%fd431, %fd428, %fd428, %fd430;
	add.f64 	%fd432, %fd431, 0d40AF400000000000;
	rsqrt.approx.f64 	%fd433, %fd432;
	mul.f64 	%fd434, %fd433, %fd433;
	mul.f64 	%fd435, %fd433, %fd434;
	mul.f64 	%fd436, %fd425, 0d4050ACCCCCCCCCCD;
	mul.f64 	%fd437, %fd436, %fd435;
	fma.rn.f64 	%fd438, %fd426, %fd437, %fd419;
	fma.rn.f64 	%fd439, %fd427, %fd437, %fd420;
	fma.rn.f64 	%fd440, %fd428, %fd437, %fd421;
	ld.shared.v2.f64 	{%fd441, %fd442}, [%r27+672];
	ld.shared.v2.f64 	{%fd443, %fd444}, [%r27+688];
	sub.f64 	%fd445, %fd441, %fd1;
	sub.f64 	%fd446, %fd442, %fd2;
	sub.f64 	%fd447, %fd443, %fd3;
	mul.f64 	%fd448, %fd446, %fd446;
	fma.rn.f64 	%fd449, %fd445, %fd445, %fd448;
	fma.rn.f64 	%fd450, %fd447, %fd447, %fd449;
	add.f64 	%fd451, %fd450, 0d40AF400000000000;
	rsqrt.approx.f64 	%fd452, %fd451;
	mul.f64 	%fd453, %fd452, %fd452;
	mul.f64 	%fd454, %fd452, %fd453;
	mul.f64 	%fd455, %fd444, 0d4050ACCCCCCCCCCD;
	mul.f64 	%fd456, %fd455, %fd454;
	fma.rn.f64 	%fd457, %fd445, %fd456, %fd438;
	fma.rn.f64 	%fd458, %fd446, %fd456, %fd439;
	fma.rn.f64 	%fd459, %fd447, %fd456, %fd440;
	ld.shared.v2.f64 	{%fd460, %fd461}, [%r27+704];
	ld.shared.v2.f64 	{%fd462, %fd463}, [%r27+720];
	sub.f64 	%fd464, %fd460, %fd1;
	sub.f64 	%fd465, %fd461, %fd2;
	sub.f64 	%fd466, %fd462, %fd3;
	mul.f64 	%fd467, %fd465, %fd465;
	fma.rn.f64 	%fd468, %fd464, %fd464, %fd467;
	fma.rn.f64 	%fd469, %fd466, %fd466, %fd468;
	add.f64 	%fd470, %fd469, 0d40AF400000000000;
	rsqrt.approx.f64 	%fd471, %fd470;
	mul.f64 	%fd472, %fd471, %fd471;
	mul.f64 	%fd473, %fd471, %fd472;
	mul.f64 	%fd474, %fd463, 0d4050ACCCCCCCCCCD;
	mul.f64 	%fd475, %fd474, %fd473;
	fma.rn.f64 	%fd476, %fd464, %fd475, %fd457;
	fma.rn.f64 	%fd477, %fd465, %fd475, %fd458;
	fma.rn.f64 	%fd478, %fd466, %fd475, %fd459;
	ld.shared.v2.f64 	{%fd479, %fd480}, [%r27+736];
	ld.shared.v2.f64 	{%fd481, %fd482}, [%r27+752];
	sub.f64 	%fd483, %fd479, %fd1;
	sub.f64 	%fd484, %fd480, %fd2;
	sub.f64 	%fd485, %fd481, %fd3;
	mul.f64 	%fd486, %fd484, %fd484;
	fma.rn.f64 	%fd487, %fd483, %fd483, %fd486;
	fma.rn.f64 	%fd488, %fd485, %fd485, %fd487;
	add.f64 	%fd489, %fd488, 0d40AF400000000000;
	rsqrt.approx.f64 	%fd490, %fd489;
	mul.f64 	%fd491, %fd490, %fd490;
	mul.f64 	%fd492, %fd490, %fd491;
	mul.f64 	%fd493, %fd482, 0d4050ACCCCCCCCCCD;
	mul.f64 	%fd494, %fd493, %fd492;
	fma.rn.f64 	%fd495, %fd483, %fd494, %fd476;
	fma.rn.f64 	%fd496, %fd484, %fd494, %fd477;
	fma.rn.f64 	%fd497, %fd485, %fd494, %fd478;
	ld.shared.v2.f64 	{%fd498, %fd499}, [%r27+768];
	ld.shared.v2.f64 	{%fd500, %fd501}, [%r27+784];
	sub.f64 	%fd502, %fd498, %fd1;
	sub.f64 	%fd503, %fd499, %fd2;
	sub.f64 	%fd504, %fd500, %fd3;
	mul.f64 	%fd505, %fd503, %fd503;
	fma.rn.f64 	%fd506, %fd502, %fd502, %fd505;
	fma.rn.f64 	%fd507, %fd504, %fd504, %fd506;
	add.f64 	%fd508, %fd507, 0d40AF400000000000;
	rsqrt.approx.f64 	%fd509, %fd508;
	mul.f64 	%fd510, %fd509, %fd509;
	mul.f64 	%fd511, %fd509, %fd510;
	mul.f64 	%fd512, %fd501, 0d4050ACCCCCCCCCCD;
	mul.f64 	%fd513, %fd512, %fd511;
	fma.rn.f64 	%fd514, %fd502, %fd513, %fd495;
	fma.rn.f64 	%fd515, %fd503, %fd513, %fd496;
	fma.rn.f64 	%fd516, %fd504, %fd513, %fd497;
	ld.shared.v2.f64 	{%fd517, %fd518}, [%r27+800];
	ld.shared.v2.f64 	{%fd519, %fd520}, [%r27+816];
	sub.f64 	%fd521, %fd517, %fd1;
	sub.f64 	%fd522, %fd518, %fd2;
	sub.f64 	%fd523, %fd519, %fd3;
	mul.f64 	%fd524, %fd522, %fd522;
	fma.rn.f64 	%fd525, %fd521, %fd521, %fd524;
	fma.rn.f64 	%fd526, %fd523, %fd523, %fd525;
	add.f64 	%fd527, %fd526, 0d40AF400000000000;
	rsqrt.approx.f64 	%fd528, %fd527;
	mul.f64 	%fd529, %fd528, %fd528;
	mul.f64 	%fd530, %fd528, %fd529;
	mul.f64 	%fd531, %fd520, 0d4050ACCCCCCCCCCD;
	mul.f64 	%fd532, %fd531, %fd530;
	fma.rn.f64 	%fd533, %fd521, %fd532, %fd514;
	fma.rn.f64 	%fd534, %fd522, %fd532, %fd515;
	fma.rn.f64 	%fd535, %fd523, %fd532, %fd516;
	ld.shared.v2.f64 	{%fd536, %fd537}, [%r27+832];
	ld.shared.v2.f64 	{%fd538, %fd539}, [%r27+848];
	sub.f64 	%fd540, %fd536, %fd1;
	sub.f64 	%fd541, %fd537, %fd2;
	sub.f64 	%fd542, %fd538, %fd3;
	mul.f64 	%fd543, %fd541, %fd541;
	fma.rn.f64 	%fd544, %fd540, %fd540, %fd543;
	fma.rn.f64 	%fd545, %fd542, %fd542, %fd544;
	add.f64 	%fd546, %fd545, 0d40AF400000000000;
	rsqrt.approx.f64 	%fd547, %fd546;
	mul.f64 	%fd548, %fd547, %fd547;
	mul.f64 	%fd549, %fd547, %fd548;
	mul.f64 	%fd550, %fd539, 0d4050ACCCCCCCCCCD;
	mul.f64 	%fd551, %fd550, %fd549;
	fma.rn.f64 	%fd552, %fd540, %fd551, %fd533;
	fma.rn.f64 	%fd553, %fd541, %fd551, %fd534;
	fma.rn.f64 	%fd554, %fd542, %fd551, %fd535;
	ld.shared.v2.f64 	{%fd555, %fd556}, [%r27+864];
	ld.shared.v2.f64 	{%fd557, %fd558}, [%r27+880];
	sub.f64 	%fd559, %fd555, %fd1;
	sub.f64 	%fd560, %fd556, %fd2;
	sub.f64 	%fd561, %fd557, %fd3;
	mul.f64 	%fd562, %fd560, %fd560;
	fma.rn.f64 	%fd563, %fd559, %fd559, %fd562;
	fma.rn.f64 	%fd564, %fd561, %fd561, %fd563;
	add.f64 	%fd565, %fd564, 0d40AF400000000000;
	rsqrt.approx.f64 	%fd566, %fd565;
	mul.f64 	%fd567, %fd566, %fd566;
	mul.f64 	%fd568, %fd566, %fd567;
	mul.f64 	%fd569, %fd558, 0d4050ACCCCCCCCCCD;
	mul.f64 	%fd570, %fd569, %fd568;
	fma.rn.f64 	%fd571, %fd559, %fd570, %fd552;
	fma.rn.f64 	%fd572, %fd560, %fd570, %fd553;
	fma.rn.f64 	%fd573, %fd561, %fd570, %fd554;
	ld.shared.v2.f64 	{%fd574, %fd575}, [%r27+896];
	ld.shared.v2.f64 	{%fd576, %fd577}, [%r27+912];
	sub.f64 	%fd578, %fd574, %fd1;
	sub.f64 	%fd579, %fd575, %fd2;
	sub.f64 	%fd580, %fd576, %fd3;
	mul.f64 	%fd581, %fd579, %fd579;
	fma.rn.f64 	%fd582, %fd578, %fd578, %fd581;
	fma.rn.f64 	%fd583, %fd580, %fd580, %fd582;
	add.f64 	%fd584, %fd583, 0d40AF400000000000;
	rsqrt.approx.f64 	%fd585, %fd584;
	mul.f64 	%fd586, %fd585, %fd585;
	mul.f64 	%fd587, %fd585, %fd586;
	mul.f64 	%fd588, %fd577, 0d4050ACCCCCCCCCCD;
	mul.f64 	%fd589, %fd588, %fd587;
	fma.rn.f64 	%fd590, %fd578, %fd589, %fd571;
	fma.rn.f64 	%fd591, %fd579, %fd589, %fd572;
	fma.rn.f64 	%fd592, %fd580, %fd589, %fd573;
	ld.shared.v2.f64 	{%fd593, %fd594}, [%r27+928];
	ld.shared.v2.f64 	{%fd595, %fd596}, [%r27+944];
	sub.f64 	%fd597, %fd593, %fd1;
	sub.f64 	%fd598, %fd594, %fd2;
	sub.f64 	%fd599, %fd595, %fd3;
	mul.f64 	%fd600, %fd598, %fd598;
	fma.rn.f64 	%fd601, %fd597, %fd597, %fd600;
	fma.rn.f64 	%fd602, %fd599, %fd599, %fd601;
	add.f64 	%fd603, %fd602, 0d40AF400000000000;
	rsqrt.approx.f64 	%fd604, %fd603;
	mul.f64 	%fd605, %fd604, %fd604;
	mul.f64 	%fd606, %fd604, %fd605;
	mul.f64 	%fd607, %fd596, 0d4050ACCCCCCCCCCD;
	mul.f64 	%fd608, %fd607, %fd606;
	fma.rn.f64 	%fd609, %fd597, %fd608, %fd590;
	fma.rn.f64 	%fd610, %fd598, %fd608, %fd591;
	fma.rn.f64 	%fd611, %fd599, %fd608, %fd592;
	ld.shared.v2.f64 	{%fd612, %fd613}, [%r27+960];
	ld.shared.v2.f64 	{%fd614, %fd615}, [%r27+976];
	sub.f64 	%fd616, %fd612, %fd1;
	sub.f64 	%fd617, %fd613, %fd2;
	sub.f64 	%fd618, %fd614, %fd3;
	mul.f64 	%fd619, %fd617, %fd617;
	fma.rn.f64 	%fd620, %fd616, %fd616, %fd619;
	fma.rn.f64 	%fd621, %fd618, %fd618, %fd620;
	add.f64 	%fd622, %fd621, 0d40AF400000000000;
	rsqrt.approx.f64 	%fd623, %fd622;
	mul.f64 	%fd624, %fd623, %fd623;
	mul.f64 	%fd625, %fd623, %fd624;
	mul.f64 	%fd626, %fd615, 0d4050ACCCCCCCCCCD;
	mul.f64 	%fd627, %fd626, %fd625;
	fma.rn.f64 	%fd628, %fd616, %fd627, %fd609;
	fma.rn.f64 	%fd629, %fd617, %fd627, %fd610;
	fma.rn.f64 	%fd630, %fd618, %fd627, %fd611;
	ld.shared.v2.f64 	{%fd631, %fd632}, [%r27+992];
	ld.shared.v2.f64 	{%fd633, %fd634}, [%r27+1008];
	sub.f64 	%fd635, %fd631, %fd1;
	sub.f64 	%fd636, %fd632, %fd2;
	sub.f64 	%fd637, %fd633, %fd3;
	mul.f64 	%fd638, %fd636, %fd636;
	fma.rn.f64 	%fd639, %fd635, %fd635, %fd638;
	fma.rn.f64 	%fd640, %fd637, %fd637, %fd639;
	add.f64 	%fd641, %fd640, 0d40AF400000000000;
	rsqrt.approx.f64 	%fd642, %fd641;
	mul.f64 	%fd643, %fd642, %fd642;
	mul.f64 	%fd644, %fd642, %fd643;
	mul.f64 	%fd645, %fd634, 0d4050ACCCCCCCCCCD;
	mul.f64 	%fd646, %fd645, %fd644;
	fma.rn.f64 	%fd647, %fd635, %fd646, %fd628;
	fma.rn.f64 	%fd648, %fd636, %fd646, %fd629;
	fma.rn.f64 	%fd649, %fd637, %fd646, %fd630;
	ld.shared.v2.f64 	{%fd650, %fd651}, [%r27+1024];
	ld.shared.v2.f64 	{%fd652, %fd653}, [%r27+1040];
	sub.f64 	%fd654, %fd650, %fd1;
	sub.f64 	%fd655, %fd651, %fd2;
	sub.f64 	%fd656, %fd652, %fd3;
	mul.f64 	%fd657, %fd655, %fd655;
	fma.rn.f64 	%fd658, %fd654, %fd654, %fd657;
	fma.rn.f64 	%fd659, %fd656, %fd656, %fd658;
	add.f64 	%fd660, %fd659, 0d40AF400000000000;
	rsqrt.approx.f64 	%fd661, %fd660;
	mul.f64 	%fd662, %fd661, %fd661;
	mul.f64 	%fd663, %fd661, %fd662;
	mul.f64 	%fd664, %fd653, 0d4050ACCCCCCCCCCD;
	mul.f64 	%fd665, %fd664, %fd663;
	fma.rn.f64 	%fd666, %fd654, %fd665, %fd647;
	fma.rn.f64 	%fd667, %fd655, %fd665, %fd648;
	fma.rn.f64 	%fd668, %fd656, %fd665, %fd649;
	ld.shared.v2.f64 	{%fd669, %fd670}, [%r27+1056];
	ld.shared.v2.f64 	{%fd671, %fd672}, [%r27+1072];
	sub.f64 	%fd673, %fd669, %fd1;
	sub.f64 	%fd674, %fd670, %fd2;
	sub.f64 	%fd675, %fd671, %fd3;
	mul.f64 	%fd676, %fd674, %fd674;
	fma.rn.f64 	%fd677, %fd673, %fd673, %fd676;
	fma.rn.f64 	%fd678, %fd675, %fd675, %fd677;
	add.f64 	%fd679, %fd678, 0d40AF400000000000;
	rsqrt.approx.f64 	%fd680, %fd679;
	mul.f64 	%fd681, %fd680, %fd680;
	mul.f64 	%fd682, %fd680, %fd681;
	mul.f64 	%fd683, %fd672, 0d4050ACCCCCCCCCCD;
	mul.f64 	%fd684, %fd683, %fd682;
	fma.rn.f64 	%fd685, %fd673, %fd684, %fd666;
	fma.rn.f64 	%fd686, %fd674, %fd684, %fd667;
	fma.rn.f64 	%fd687, %fd675, %fd684, %fd668;
	ld.shared.v2.f64 	{%fd688, %fd689}, [%r27+1088];
	ld.shared.v2.f64 	{%fd690, %fd691}, [%r27+1104];
	sub.f64 	%fd692, %fd688, %fd1;
	sub.f64 	%fd693, %fd689, %fd2;
	sub.f64 	%fd694, %fd690, %fd3;
	mul.f64 	%fd695, %fd693, %fd693;
	fma.rn.f64 	%fd696, %fd692, %fd692, %fd695;
	fma.rn.f64 	%fd697, %fd694, %fd694, %fd696;
	add.f64 	%fd698, %fd697, 0d40AF400000000000;
	rsqrt.approx.f64 	%fd699, %fd698;
	mul.f64 	%fd700, %fd699, %fd699;
	mul.f64 	%fd701, %fd699, %fd700;
	mul.f64 	%fd702, %fd691, 0d4050ACCCCCCCCCCD;
	mul.f64 	%fd703, %fd702, %fd701;
	fma.rn.f64 	%fd704, %fd692, %fd703, %fd685;
	fma.rn.f64 	%fd705, %fd693, %fd703, %fd686;
	fma.rn.f64 	%fd706, %fd694, %fd703, %fd687;
	ld.shared.v2.f64 	{%fd707, %fd708}, [%r27+1120];
	ld.shared.v2.f64 	{%fd709, %fd710}, [%r27+1136];
	sub.f64 	%fd711, %fd707, %fd1;
	sub.f64 	%fd712, %fd708, %fd2;
	sub.f64 	%fd713, %fd709, %fd3;
	mul.f64 	%fd714, %fd712, %fd712;
	fma.rn.f64 	%fd715, %fd711, %fd711, %fd714;
	fma.rn.f64 	%fd716, %fd713, %fd713, %fd715;
	add.f64 	%fd717, %fd716, 0d40AF400000000000;
	rsqrt.approx.f64 	%fd718, %fd717;
	mul.f64 	%fd719, %fd718, %fd718;
	mul.f64 	%fd720, %fd718, %fd719;
	mul.f64 	%fd721, %fd710, 0d4050ACCCCCCCCCCD;
	mul.f64 	%fd722, %fd721, %fd720;
	fma.rn.f64 	%fd723, %fd711, %fd722, %fd704;
	fma.rn.f64 	%fd724, %fd712, %fd722, %fd705;
	fma.rn.f64 	%fd725, %fd713, %fd722, %fd706;
	ld.shared.v2.f64 	{%fd726, %fd727}, [%r27+1152];
	ld.shared.v2.f64 	{%fd728, %fd729}, [%r27+1168];
	sub.f64 	%fd730, %fd726, %fd1;
	sub.f64 	%fd731, %fd727, %fd2;
	sub.f64 	%fd732, %fd728, %fd3;
	mul.f64 	%fd733, %fd731, %fd731;
	fma.rn.f64 	%fd734, %fd730, %fd730, %fd733;
	fma.rn.f64 	%fd735, %fd732, %fd732, %fd734;
	add.f64 	%fd736, %fd735, 0d40AF400000000000;
	rsqrt.approx.f64 	%fd737, %fd736;
	mul.f64 	%fd738, %fd737, %fd737;
	mul.f64 	%fd739, %fd737, %fd738;
	mul.f64 	%fd740, %fd729, 0d4050ACCCCCCCCCCD;
	mul.f64 	%fd741, %fd740, %fd739;
	fma.rn.f64 	%fd742, %fd730, %fd741, %fd723;
	fma.rn.f64 	%fd743, %fd731, %fd741, %fd724;
	fma.rn.f64 	%fd744, %fd732, %fd741, %fd725;
	ld.shared.v2.f64 	{%fd745, %fd746}, [%r27+1184];
	ld.shared.v2.f64 	{%fd747, %fd748}, [%r27+1200];
	sub.f64 	%fd749, %fd745, %fd1;
	sub.f64 	%fd750, %fd746, %fd2;
	sub.f64 	%fd751, %fd747, %fd3;
	mul.f64 	%fd752, %fd750, %fd750;
	fma.rn.f64 	%fd753, %fd749, %fd749, %fd752;
	fma.rn.f64 	%fd754, %fd751, %fd751, %fd753;
	add.f64 	%fd755, %fd754, 0d40AF400000000000;
	rsqrt.approx.f64 	%fd756, %fd755;
	mul.f64 	%fd757, %fd756, %fd756;
	mul.f64 	%fd758, %fd756, %fd757;
	mul.f64 	%fd759, %fd748, 0d4050ACCCCCCCCCCD;
	mul.f64 	%fd760, %fd759, %fd758;
	fma.rn.f64 	%fd761, %fd749, %fd760, %fd742;
	fma.rn.f64 	%fd762, %fd750, %fd760, %fd743;
	fma.rn.f64 	%fd763, %fd751, %fd760, %fd744;
	ld.shared.v2.f64 	{%fd764, %fd765}, [%r27+1216];
	ld.shared.v2.f64 	{%fd766, %fd767}, [%r27+1232];
	sub.f64 	%fd768, %fd764, %fd1;
	sub.f64 	%fd769, %fd765, %fd2;
	sub.f64 	%fd770, %fd766, %fd3;
	mul.f64 	%fd771, %fd769, %fd769;
	fma.rn.f64 	%fd772, %fd768, %fd768, %fd771;
	fma.rn.f64 	%fd773, %fd770, %fd770, %fd772;
	add.f64 	%fd774, %fd773, 0d40AF400000000000;
	rsqrt.approx.f64 	%fd775, %fd774;
	mul.f64 	%fd776, %fd775, %fd775;
	mul.f64 	%fd777, %fd775, %fd776;
	mul.f64 	%fd778, %fd767, 0d4050ACCCCCCCCCCD;
	mul.f64 	%fd779, %fd778, %fd777;
	fma.rn.f64 	%fd780, %fd768, %fd779, %fd761;
	fma.rn.f64 	%fd781, %fd769, %fd779, %fd762;
	fma.rn.f64 	%fd782, %fd770, %fd779, %fd763;
	ld.shared.v2.f64 	{%fd783, %fd784}, [%r27+1248];
	ld.shared.v2.f64 	{%fd785, %fd786}, [%r27+1264];
	sub.f64 	%fd787, %fd783, %fd1;
	sub.f64 	%fd788, %fd784, %fd2;
	sub.f64 	%fd789, %fd785, %fd3;
	mul.f64 	%fd790, %fd788, %fd788;
	fma.rn.f64 	%fd791, %fd787, %fd787, %fd790;
	fma.rn.f64 	%fd792, %fd789, %fd789, %fd791;
	add.f64 	%fd793, %fd792, 0d40AF400000000000;
	rsqrt.approx.f64 	%fd794, %fd793;
	mul.f64 	%fd795, %fd794, %fd794;
	mul.f64 	%fd796, %fd794, %fd795;
	mul.f64 	%fd797, %fd786, 0d4050ACCCCCCCCCCD;
	mul.f64 	%fd798, %fd797, %fd796;
	fma.rn.f64 	%fd799, %fd787, %fd798, %fd780;
	fma.rn.f64 	%fd800, %fd788, %fd798, %fd781;
	fma.rn.f64 	%fd801, %fd789, %fd798, %fd782;
	ld.shared.v2.f64 	{%fd802, %fd803}, [%r27+1280];
	ld.shared.v2.f64 	{%fd804, %fd805}, [%r27+1296];
	sub.f64 	%fd806, %fd802, %fd1;
	sub.f64 	%fd807, %fd803, %fd2;
	sub.f64 	%fd808, %fd804, %fd3;
	mul.f64 	%fd809, %fd807, %fd807;
	fma.rn.f64 	%fd810, %fd806, %fd806, %fd809;
	fma.rn.f64 	%fd811, %fd808, %fd808, %fd810;
	add.f64 	%fd812, %fd811, 0d40AF400000000000;
	rsqrt.approx.f64 	%fd813, %fd812;
	mul.f64 	%fd814, %fd813, %fd813;
	mul.f64 	%fd815, %fd813, %fd814;
	mul.f64 	%fd816, %fd805, 0d4050ACCCCCCCCCCD;
	mul.f64 	%fd817, %fd816, %fd815;
	fma.rn.f64 	%fd818, %fd806, %fd817, %fd799;
	fma.rn.f64 	%fd819, %fd807, %fd817, %fd800;
	fma.rn.f64 	%fd820, %fd808, %fd817, %fd801;
	ld.shared.v2.f64 	{%fd821, %fd822}, [%r27+1312];
	ld.shared.v2.f64 	{%fd823, %fd824}, [%r27+1328];
	sub.f64 	%fd825, %fd821, %fd1;
	sub.f64 	%fd826, %fd822, %fd2;
	sub.f64 	%fd827, %fd823, %fd3;
	mul.f64 	%fd828, %fd826, %fd826;
	fma.rn.f64 	%fd829, %fd825, %fd825, %fd828;
	fma.rn.f64 	%fd830, %fd827, %fd827, %fd829;
	add.f64 	%fd831, %fd830, 0d40AF400000000000;
	rsqrt.approx.f64 	%fd832, %fd831;
	mul.f64 	%fd833, %fd832, %fd832;
	mul.f64 	%fd834, %fd832, %fd833;
	mul.f64 	%fd835, %fd824, 0d4050ACCCCCCCCCCD;
	mul.f64 	%fd836, %fd835, %fd834;
	fma.rn.f64 	%fd837, %fd825, %fd836, %fd818;
	fma.rn.f64 	%fd838, %fd826, %fd836, %fd819;
	fma.rn.f64 	%fd839, %fd827, %fd836, %fd820;
	ld.shared.v2.f64 	{%fd840, %fd841}, [%r27+1344];
	ld.shared.v2.f64 	{%fd842, %fd843}, [%r27+1360];
	sub.f64 	%fd844, %fd840, %fd1;
	sub.f64 	%fd845, %fd841, %fd2;
	sub.f64 	%fd846, %fd842, %fd3;
	mul.f64 	%fd847, %fd845, %fd845;
	fma.rn.f64 	%fd848, %fd844, %fd844, %fd847;
	fma.rn.f64 	%fd849, %fd846, %fd846, %fd848;
	add.f64 	%fd850, %fd849, 0d40AF400000000000;
	rsqrt.approx.f64 	%fd851, %fd850;
	mul.f64 	%fd852, %fd851, %fd851;
	mul.f64 	%fd853, %fd851, %fd852;
	mul.f64 	%fd854, %fd843, 0d4050ACCCCCCCCCCD;
	mul.f64 	%fd855, %fd854, %fd853;
	fma.rn.f64 	%fd856, %fd844, %fd855, %fd837;
	fma.rn.f64 	%fd857, %fd845, %fd855, %fd838;
	fma.rn.f64 	%fd858, %fd846, %fd855, %fd839;
	ld.shared.v2.f64 	{%fd859, %fd860}, [%r27+1376];
	ld.shared.v2.f64 	{%fd861, %fd862}, [%r27+1392];
	sub.f64 	%fd863, %fd859, %fd1;
	sub.f64 	%fd864, %fd860, %fd2;
	sub.f64 	%fd865, %fd861, %fd3;
	mul.f64 	%fd866, %fd864, %fd864;
	fma.rn.f64 	%fd867, %fd863, %fd863, %fd866;
	fma.rn.f64 	%fd868, %fd865, %fd865, %fd867;
	add.f64 	%fd869, %fd868, 0d40AF400000000000;
	rsqrt.approx.f64 	%fd870, %fd869;
	mul.f64 	%fd871, %fd870, %fd870;
	mul.f64 	%fd872, %fd870, %fd871;
	mul.f64 	%fd873, %fd862, 0d4050ACCCCCCCCCCD;
	mul.f64 	%fd874, %fd873, %fd872;
	fma.rn.f64 	%fd875, %fd863, %fd874, %fd856;
	fma.rn.f64 	%fd876, %fd864, %fd874, %fd857;
	fma.rn.f64 	%fd877, %fd865, %fd874, %fd858;
	ld.shared.v2.f64 	{%fd878, %fd879}, [%r27+1408];
	ld.shared.v2.f64 	{%fd880, %fd881}, [%r27+1424];
	sub.f64 	%fd882, %fd878, %fd1;
	sub.f64 	%fd883, %fd879, %fd2;
	sub.f64 	%fd884, %fd880, %fd3;
	mul.f64 	%fd885, %fd883, %fd883;
	fma.rn.f64 	%fd886, %fd882, %fd882, %fd885;
	fma.rn.f64 	%fd887, %fd884, %fd884, %fd886;
	add.f64 	%fd888, %fd887, 0d40AF400000000000;
	rsqrt.approx.f64 	%fd889, %fd888;
	mul.f64 	%fd890, %fd889, %fd889;
	mul.f64 	%fd891, %fd889, %fd890;
	mul.f64 	%fd892, %fd881, 0d4050ACCCCCCCCCCD;
	mul.f64 	%fd893, %fd892, %fd891;
	fma.rn.f64 	%fd894, %fd882, %fd893, %fd875;
	fma.rn.f64 	%fd895, %fd883, %fd893, %fd876;
	fma.rn.f64 	%fd896, %fd884, %fd893, %fd877;
	ld.shared.v2.f64 	{%fd897, %fd898}, [%r27+1440];
	ld.shared.v2.f64 	{%fd899, %fd900}, [%r27+1456];
	sub.f64 	%fd901, %fd897, %fd1;
	sub.f64 	%fd902, %fd898, %fd2;
	sub.f64 	%fd903, %fd899, %fd3;
	mul.f64 	%fd904, %fd902, %fd902;
	fma.rn.f64 	%fd905, %fd901, %fd901, %fd904;
	fma.rn.f64 	%fd906, %fd903, %fd903, %fd905;
	add.f64 	%fd907, %fd906, 0d40AF400000000000;
	rsqrt.approx.f64 	%fd908, %fd907;
	mul.f64 	%fd909, %fd908, %fd908;
	mul.f64 	%fd910, %fd908, %fd909;
	mul.f64 	%fd911, %fd900, 0d4050ACCCCCCCCCCD;
	mul.f64 	%fd912, %fd911, %fd910;
	fma.rn.f64 	%fd913, %fd901, %fd912, %fd894;
	fma.rn.f64 	%fd914, %fd902, %fd912, %fd895;
	fma.rn.f64 	%fd915, %fd903, %fd912, %fd896;
	ld.shared.v2.f64 	{%fd916, %fd917}, [%r27+1472];
	ld.shared.v2.f64 	{%fd918, %fd919}, [%r27+1488];
	sub.f64 	%fd920, %fd916, %fd1;
	sub.f64 	%fd921, %fd917, %fd2;
	sub.f64 	%fd922, %fd918, %fd3;
	mul.f64 	%fd923, %fd921, %fd921;
	fma.rn.f64 	%fd924, %fd920, %fd920, %fd923;
	fma.rn.f64 	%fd925, %fd922, %fd922, %fd924;
	add.f64 	%fd926, %fd925, 0d40AF400000000000;
	rsqrt.approx.f64 	%fd927, %fd926;
	mul.f64 	%fd928, %fd927, %fd927;
	mul.f64 	%fd929, %fd927, %fd928;
	mul.f64 	%fd930, %fd919, 0d4050ACCCCCCCCCCD;
	mul.f64 	%fd931, %fd930, %fd929;
	fma.rn.f64 	%fd932, %fd920, %fd931, %fd913;
	fma.rn.f64 	%fd933, %fd921, %fd931, %fd914;
	fma.rn.f64 	%fd934, %fd922, %fd931, %fd915;
	ld.shared.v2.f64 	{%fd935, %fd936}, [%r27+1504];
	ld.shared.v2.f64 	{%fd937, %fd938}, [%r27+1520];
	sub.f64 	%fd939, %fd935, %fd1;
	sub.f64 	%fd940, %fd936, %fd2;
	sub.f64 	%fd941, %fd937, %fd3;
	mul.f64 	%fd942, %fd940, %fd940;
	fma.rn.f64 	%fd943, %fd939, %fd939, %fd942;
	fma.rn.f64 	%fd944, %fd941, %fd941, %fd943;
	add.f64 	%fd945, %fd944, 0d40AF400000000000;
	rsqrt.approx.f64 	%fd946, %fd945;
	mul.f64 	%fd947, %fd946, %fd946;
	mul.f64 	%fd948, %fd946, %fd947;
	mul.f64 	%fd949, %fd938, 0d4050ACCCCCCCCCCD;
	mul.f64 	%fd950, %fd949, %fd948;
	fma.rn.f64 	%fd951, %fd939, %fd950, %fd932;
	fma.rn.f64 	%fd952, %fd940, %fd950, %fd933;
	fma.rn.f64 	%fd953, %fd941, %fd950, %fd934;
	ld.shared.v2.f64 	{%fd954, %fd955}, [%r27+1536];
	ld.shared.v2.f64 	{%fd956, %fd957}, [%r27+1552];
	sub.f64 	%fd958, %fd954, %fd1;
	sub.f64 	%fd959, %fd955, %fd2;
	sub.f64 	%fd960, %fd956, %fd3;
	mul.f64 	%fd961, %fd959, %fd959;
	fma.rn.f64 	%fd962, %fd958, %fd958, %fd961;
	fma.rn.f64 	%fd963, %fd960, %fd960, %fd962;
	add.f64 	%fd964, %fd963, 0d40AF400000000000;
	rsqrt.approx.f64 	%fd965, %fd964;
	mul.f64 	%fd966, %fd965, %fd965;
	mul.f64 	%fd967, %fd965, %fd966;
	mul.f64 	%fd968, %fd957, 0d4050ACCCCCCCCCCD;
	mul.f64 	%fd969, %fd968, %fd967;
	fma.rn.f64 	%fd970, %fd958, %fd969, %fd951;
	fma.rn.f64 	%fd971, %fd959, %fd969, %fd952;
	fma.rn.f64 	%fd972, %fd960, %fd969, %fd953;
	ld.shared.v2.f64 	{%fd973, %fd974}, [%r27+1568];
	ld.shared.v2.f64 	{%fd975, %fd976}, [%r27+1584];
	sub.f64 	%fd977, %fd973, %fd1;
	sub.f64 	%fd978, %fd974, %fd2;
	sub.f64 	%fd979, %fd975, %fd3;
	mul.f64 	%fd980, %fd978, %fd978;
	fma.rn.f64 	%fd981, %fd977, %fd977, %fd980;
	fma.rn.f64 	%fd982, %fd979, %fd979, %fd981;
	add.f64 	%fd983, %fd982, 0d40AF400000000000;
	rsqrt.approx.f64 	%fd984, %fd983;
	mul.f64 	%fd985, %fd984, %fd984;
	mul.f64 	%fd986, %fd984, %fd985;
	mul.f64 	%fd987, %fd976, 0d4050ACCCCCCCCCCD;
	mul.f64 	%fd988, %fd987, %fd986;
	fma.rn.f64 	%fd989, %fd977, %fd988, %fd970;
	fma.rn.f64 	%fd990, %fd978, %fd988, %fd971;
	fma.rn.f64 	%fd991, %fd979, %fd988, %fd972;
	ld.shared.v2.f64 	{%fd992, %fd993}, [%r27+1600];
	ld.shared.v2.f64 	{%fd994, %fd995}, [%r27+1616];
	sub.f64 	%fd996, %fd992, %fd1;
	sub.f64 	%fd997, %fd993, %fd2;
	sub.f64 	%fd998, %fd994, %fd3;
	mul.f64 	%fd999, %fd997, %fd997;
	fma.rn.f64 	%fd1000, %fd996, %fd996, %fd999;
	fma.rn.f64 	%fd1001, %fd998, %fd998, %fd1000;
	add.f64 	%fd1002, %fd1001, 0d40AF400000000000;
	rsqrt.approx.f64 	%fd1003, %fd1002;
	mul.f64 	%fd1004, %fd1003, %fd1003;
	mul.f64 	%fd1005, %fd1003, %fd1004;
	mul.f64 	%fd1006, %fd995, 0d4050ACCCCCCCCCCD;
	mul.f64 	%fd1007, %fd1006, %fd1005;
	fma.rn.f64 	%fd1008, %fd996, %fd1007, %fd989;
	fma.rn.f64 	%fd1009, %fd997, %fd1007, %fd990;
	fma.rn.f64 	%fd1010, %fd998, %fd1007, %fd991;
	ld.shared.v2.f64 	{%fd1011, %fd1012}, [%r27+1632];
	ld.shared.v2.f64 	{%fd1013, %fd1014}, [%r27+1648];
	sub.f64 	%fd1015, %fd1011, %fd1;
	sub.f64 	%fd1016, %fd1012, %fd2;
	sub.f64 	%fd1017, %fd1013, %fd3;
	mul.f64 	%fd1018, %fd1016, %fd1016;
	fma.rn.f64 	%fd1019, %fd1015, %fd1015, %fd1018;
	fma.rn.f64 	%fd1020, %fd1017, %fd1017, %fd1019;
	add.f64 	%fd1021, %fd1020, 0d40AF400000000000;
	rsqrt.approx.f64 	%fd1022, %fd1021;
	mul.f64 	%fd1023, %fd1022, %fd1022;
	mul.f64 	%fd1024, %fd1022, %fd1023;
	mul.f64 	%fd1025, %fd1014, 0d4050ACCCCCCCCCCD;
	mul.f64 	%fd1026, %fd1025, %fd1024;
	fma.rn.f64 	%fd1027, %fd1015, %fd1026, %fd1008;
	fma.rn.f64 	%fd1028, %fd1016, %fd1026, %fd1009;
	fma.rn.f64 	%fd1029, %fd1017, %fd1026, %fd1010;
	ld.shared.v2.f64 	{%fd1030, %fd1031}, [%r27+1664];
	ld.shared.v2.f64 	{%fd1032, %fd1033}, [%r27+1680];
	sub.f64 	%fd1034, %fd1030, %fd1;
	sub.f64 	%fd1035, %fd1031, %fd2;
	sub.f64 	%fd1036, %fd1032, %fd3;
	mul.f64 	%fd1037, %fd1035, %fd1035;
	fma.rn.f64 	%fd1038, %fd1034, %fd1034, %fd1037;
	fma.rn.f64 	%fd1039, %fd1036, %fd1036, %fd1038;
	add.f64 	%fd1040, %fd1039, 0d40AF400000000000;
	rsqrt.approx.f64 	%fd1041, %fd1040;
	mul.f64 	%fd1042, %fd1041, %fd1041;
	mul.f64 	%fd1043, %fd1041, %fd1042;
	mul.f64 	%fd1044, %fd1033, 0d4050ACCCCCCCCCCD;
	mul.f64 	%fd1045, %fd1044, %fd1043;
	fma.rn.f64 	%fd1046, %fd1034, %fd1045, %fd1027;
	fma.rn.f64 	%fd1047, %fd1035, %fd1045, %fd1028;
	fma.rn.f64 	%fd1048, %fd1036, %fd1045, %fd1029;
	ld.shared.v2.f64 	{%fd1049, %fd1050}, [%r27+1696];
	ld.shared.v2.f64 	{%fd1051, %fd1052}, [%r27+1712];
	sub.f64 	%fd1053, %fd1049, %fd1;
	sub.f64 	%fd1054, %fd1050, %fd2;
	sub.f64 	%fd1055, %fd1051, %fd3;
	mul.f64 	%fd1056, %fd1054, %fd1054;
	fma.rn.f64 	%fd1057, %fd1053, %fd1053, %fd1056;
	fma.rn.f64 	%fd1058, %fd1055, %fd1055, %fd1057;
	add.f64 	%fd1059, %fd1058, 0d40AF400000000000;
	rsqrt.approx.f64 	%fd1060, %fd1059;
	mul.f64 	%fd1061, %fd1060, %fd1060;
	mul.f64 	%fd1062, %fd1060, %fd1061;
	mul.f64 	%fd1063, %fd1052, 0d4050ACCCCCCCCCCD;
	mul.f64 	%fd1064, %fd1063, %fd1062;
	fma.rn.f64 	%fd1065, %fd1053, %fd1064, %fd1046;
	fma.rn.f64 	%fd1066, %fd1054, %fd1064, %fd1047;
	fma.rn.f64 	%fd1067, %fd1055, %fd1064, %fd1048;
	ld.shared.v2.f64 	{%fd1068, %fd1069}, [%r27+1728];
	ld.shared.v2.f64 	{%fd1070, %fd1071}, [%r27+1744];
	sub.f64 	%fd1072, %fd1068, %fd1;
	sub.f64 	%fd1073, %fd1069, %fd2;
	sub.f64 	%fd1074, %fd1070, %fd3;
	mul.f64 	%fd1075, %fd1073, %fd1073;
	fma.rn.f64 	%fd1076, %fd1072, %fd1072, %fd1075;
	fma.rn.f64 	%fd1077, %fd1074, %fd1074, %fd1076;
	add.f64 	%fd1078, %fd1077, 0d40AF400000000000;
	rsqrt.approx.f64 	%fd1079, %fd1078;
	mul.f64 	%fd1080, %fd1079, %fd1079;
	mul.f64 	%fd1081, %fd1079, %fd1080;
	mul.f64 	%fd1082, %fd1071, 0d4050ACCCCCCCCCCD;
	mul.f64 	%fd1083, %fd1082, %fd1081;
	fma.rn.f64 	%fd1084, %fd1072, %fd1083, %fd1065;
	fma.rn.f64 	%fd1085, %fd1073, %fd1083, %fd1066;
	fma.rn.f64 	%fd1086, %fd1074, %fd1083, %fd1067;
	ld.shared.v2.f64 	{%fd1087, %fd1088}, [%r27+1760];
	ld.shared.v2.f64 	{%fd1089, %fd1090}, [%r27+1776];
	sub.f64 	%fd1091, %fd1087, %fd1;
	sub.f64 	%fd1092, %fd1088, %fd2;
	sub.f64 	%fd1093, %fd1089, %fd3;
	mul.f64 	%fd1094, %fd1092, %fd1092;
	fma.rn.f64 	%fd1095, %fd1091, %fd1091, %fd1094;
	fma.rn.f64 	%fd1096, %fd1093, %fd1093, %fd1095;
	add.f64 	%fd1097, %fd1096, 0d40AF400000000000;
	rsqrt.approx.f64 	%fd1098, %fd1097;
	mul.f64 	%fd1099, %fd1098, %fd1098;
	mul.f64 	%fd1100, %fd1098, %fd1099;
	mul.f64 	%fd1101, %fd1090, 0d4050ACCCCCCCCCCD;
	mul.f64 	%fd1102, %fd1101, %fd1100;
	fma.rn.f64 	%fd1103, %fd1091, %fd1102, %fd1084;
	fma.rn.f64 	%fd1104, %fd1092, %fd1102, %fd1085;
	fma.rn.f64 	%fd1105, %fd1093, %fd1102, %fd1086;
	ld.shared.v2.f64 	{%fd1106, %fd1107}, [%r27+1792];
	ld.shared.v2.f64 	{%fd1108, %fd1109}, [%r27+1808];
	sub.f64 	%fd1110, %fd1106, %fd1;
	sub.f64 	%fd1111, %fd1107, %fd2;
	sub.f64 	%fd1112, %fd1108, %fd3;
	mul.f64 	%fd1113, %fd1111, %fd1111;
	fma.rn.f64 	%fd1114, %fd1110, %fd1110, %fd1113;
	fma.rn.f64 	%fd1115, %fd1112, %fd1112, %fd1114;
	add.f64 	%fd1116, %fd1115, 0d40AF400000000000;
	rsqrt.approx.f64 	%fd1117, %fd1116;
	mul.f64 	%fd1118, %fd1117, %fd1117;
	mul.f64 	%fd1119, %fd1117, %fd1118;
	mul.f64 	%fd1120, %fd1109, 0d4050ACCCCCCCCCCD;
	mul.f64 	%fd1121, %fd1120, %fd1119;
	fma.rn.f64 	%fd1122, %fd1110, %fd1121, %fd1103;
	fma.rn.f64 	%fd1123, %fd1111, %fd1121, %fd1104;
	fma.rn.f64 	%fd1124, %fd1112, %fd1121, %fd1105;
	ld.shared.v2.f64 	{%fd1125, %fd1126}, [%r27+1824];
	ld.shared.v2.f64 	{%fd1127, %fd1128}, [%r27+1840];
	sub.f64 	%fd1129, %fd1125, %fd1;
	sub.f64 	%fd1130, %fd1126, %fd2;
	sub.f64 	%fd1131, %fd1127, %fd3;
	mul.f64 	%fd1132, %fd1130, %fd1130;
	fma.rn.f64 	%fd1133, %fd1129, %fd1129, %fd1132;
	fma.rn.f64 	%fd1134, %fd1131, %fd1131, %fd1133;
	add.f64 	%fd1135, %fd1134, 0d40AF400000000000;
	rsqrt.approx.f64 	%fd1136, %fd1135;
	mul.f64 	%fd1137, %fd1136, %fd1136;
	mul.f64 	%fd1138, %fd1136, %fd1137;
	mul.f64 	%fd1139, %fd1128, 0d4050ACCCCCCCCCCD;
	mul.f64 	%fd1140, %fd1139, %fd1138;
	fma.rn.f64 	%fd1141, %fd1129, %fd1140, %fd1122;
	fma.rn.f64 	%fd1142, %fd1130, %fd1140, %fd1123;
	fma.rn.f64 	%fd1143, %fd1131, %fd1140, %fd1124;
	ld.shared.v2.f64 	{%fd1144, %fd1145}, [%r27+1856];
	ld.shared.v2.f64 	{%fd1146, %fd1147}, [%r27+1872];
	sub.f64 	%fd1148, %fd1144, %fd1;
	sub.f64 	%fd1149, %fd1145, %fd2;
	sub.f64 	%fd1150, %fd1146, %fd3;
	mul.f64 	%fd1151, %fd1149, %fd1149;
	fma.rn.f64 	%fd1152, %fd1148, %fd1148, %fd1151;
	fma.rn.f64 	%fd1153, %fd1150, %fd1150, %fd1152;
	add.f64 	%fd1154, %fd1153, 0d40AF400000000000;
	rsqrt.approx.f64 	%fd1155, %fd1154;
	mul.f64 	%fd1156, %fd1155, %fd1155;
	mul.f64 	%fd1157, %fd1155, %fd1156;
	mul.f64 	%fd1158, %fd1147, 0d4050ACCCCCCCCCCD;
	mul.f64 	%fd1159, %fd1158, %fd1157;
	fma.rn.f64 	%fd1160, %fd1148, %fd1159, %fd1141;
	fma.rn.f64 	%fd1161, %fd1149, %fd1159, %fd1142;
	fma.rn.f64 	%fd1162, %fd1150, %fd1159, %fd1143;
	ld.shared.v2.f64 	{%fd1163, %fd1164}, [%r27+1888];
	ld.shared.v2.f64 	{%fd1165, %fd1166}, [%r27+1904];
	sub.f64 	%fd1167, %fd1163, %fd1;
	sub.f64 	%fd1168, %fd1164, %fd2;
	sub.f64 	%fd1169, %fd1165, %fd3;
	mul.f64 	%fd1170, %fd1168, %fd1168;
	fma.rn.f64 	%fd1171, %fd1167, %fd1167, %fd1170;
	fma.rn.f64 	%fd1172, %fd1169, %fd1169, %fd1171;
	add.f64 	%fd1173, %fd1172, 0d40AF400000000000;
	rsqrt.approx.f64 	%fd1174, %fd1173;
	mul.f64 	%fd1175, %fd1174, %fd1174;
	mul.f64 	%fd1176, %fd1174, %fd1175;
	mul.f64 	%fd1177, %fd1166, 0d4050ACCCCCCCCCCD;
	mul.f64 	%fd1178, %fd1177, %fd1176;
	fma.rn.f64 	%fd1179, %fd1167, %fd1178, %fd1160;
	fma.rn.f64 	%fd1180, %fd1168, %fd1178, %fd1161;
	fma.rn.f64 	%fd1181, %fd1169, %fd1178, %fd1162;
	ld.shared.v2.f64 	{%fd1182, %fd1183}, [%r27+1920];
	ld.shared.v2.f64 	{%fd1184, %fd1185}, [%r27+1936];
	sub.f64 	%fd1186, %fd1182, %fd1;
	sub.f64 	%fd1187, %fd1183, %fd2;
	sub.f64 	%fd1188, %fd1184, %fd3;
	mul.f64 	%fd1189, %fd1187, %fd1187;
	fma.rn.f64 	%fd1190, %fd1186, %fd1186, %fd1189;
	fma.rn.f64 	%fd1191, %fd1188, %fd1188, %fd1190;
	add.f64 	%fd1192, %fd1191, 0d40AF400000000000;
	rsqrt.approx.f64 	%fd1193, %fd1192;
	mul.f64 	%fd1194, %fd1193, %fd1193;
	mul.f64 	%fd1195, %fd1193, %fd1194;
	mul.f64 	%fd1196, %fd1185, 0d4050ACCCCCCCCCCD;
	mul.f64 	%fd1197, %fd1196, %fd1195;
	fma.rn.f64 	%fd1198, %fd1186, %fd1197, %fd1179;
	fma.rn.f64 	%fd1199, %fd1187, %fd1197, %fd1180;
	fma.rn.f64 	%fd1200, %fd1188, %fd1197, %fd1181;
	ld.shared.v2.f64 	{%fd1201, %fd1202}, [%r27+1952];
	ld.shared.v2.f64 	{%fd1203, %fd1204}, [%r27+1968];
	sub.f64 	%fd1205, %fd1201, %fd1;
	sub.f64 	%fd1206, %fd1202, %fd2;
	sub.f64 	%fd1207, %fd1203, %fd3;
	mul.f64 	%fd1208, %fd1206, %fd1206;
	fma.rn.f64 	%fd1209, %fd1205, %fd1205, %fd1208;
	fma.rn.f64 	%fd1210, %fd1207, %fd1207, %fd1209;
	add.f64 	%fd1211, %fd1210, 0d40AF400000000000;
	rsqrt.approx.f64 	%fd1212, %fd1211;
	mul.f64 	%fd1213, %fd1212, %fd1212;
	mul.f64 	%fd1214, %fd1212, %fd1213;
	mul.f64 	%fd1215, %fd1204, 0d4050ACCCCCCCCCCD;
	mul.f64 	%fd1216, %fd1215, %fd1214;
	fma.rn.f64 	%fd1217, %fd1205, %fd1216, %fd1198;
	fma.rn.f64 	%fd1218, %fd1206, %fd1216, %fd1199;
	fma.rn.f64 	%fd1219, %fd1207, %fd1216, %fd1200;
	ld.shared.v2.f64 	{%fd1220, %fd1221}, [%r27+1984];
	ld.shared.v2.f64 	{%fd1222, %fd1223}, [%r27+2000];
	sub.f64 	%fd1224, %fd1220, %fd1;
	sub.f64 	%fd1225, %fd1221, %fd2;
	sub.f64 	%fd1226, %fd1222, %fd3;
	mul.f64 	%fd1227, %fd1225, %fd1225;
	fma.rn.f64 	%fd1228, %fd1224, %fd1224, %fd1227;
	fma.rn.f64 	%fd1229, %fd1226, %fd1226, %fd1228;
	add.f64 	%fd1230, %fd1229, 0d40AF400000000000;
	rsqrt.approx.f64 	%fd1231, %fd1230;
	mul.f64 	%fd1232, %fd1231, %fd1231;
	mul.f64 	%fd1233, %fd1231, %fd1232;
	mul.f64 	%fd1234, %fd1223, 0d4050ACCCCCCCCCCD;
	mul.f64 	%fd1235, %fd1234, %fd1233;
	fma.rn.f64 	%fd1236, %fd1224, %fd1235, %fd1217;
	fma.rn.f64 	%fd1237, %fd1225, %fd1235, %fd1218;
	fma.rn.f64 	%fd1238, %fd1226, %fd1235, %fd1219;
	ld.shared.v2.f64 	{%fd1239, %fd1240}, [%r27+2016];
	ld.shared.v2.f64 	{%fd1241, %fd1242}, [%r27+2032];
	sub.f64 	%fd1243, %fd1239, %fd1;
	sub.f64 	%fd1244, %fd1240, %fd2;
	sub.f64 	%fd1245, %fd1241, %fd3;
	mul.f64 	%fd1246, %fd1244, %fd1244;
	fma.rn.f64 	%fd1247, %fd1243, %fd1243, %fd1246;
	fma.rn.f64 	%fd1248, %fd1245, %fd1245, %fd1247;
	add.f64 	%fd1249, %fd1248, 0d40AF400000000000;
	rsqrt.approx.f64 	%fd1250, %fd1249;
	mul.f64 	%fd1251, %fd1250, %fd1250;
	mul.f64 	%fd1252, %fd1250, %fd1251;
	mul.f64 	%fd1253, %fd1242, 0d4050ACCCCCCCCCCD;
	mul.f64 	%fd1254, %fd1253, %fd1252;
	fma.rn.f64 	%fd1255, %fd1243, %fd1254, %fd1236;
	fma.rn.f64 	%fd1256, %fd1244, %fd1254, %fd1237;
	fma.rn.f64 	%fd1257, %fd1245, %fd1254, %fd1238;
	ld.shared.v2.f64 	{%fd1258, %fd1259}, [%r27+2048];
	ld.shared.v2.f64 	{%fd1260, %fd1261}, [%r27+2064];
	sub.f64 	%fd1262, %fd1258, %fd1;
	sub.f64 	%fd1263, %fd1259, %fd2;
	sub.f64 	%fd1264, %fd1260, %fd3;
	mul.f64 	%fd1265, %fd1263, %fd1263;
	fma.rn.f64 	%fd1266, %fd1262, %fd1262, %fd1265;
	fma.rn.f64 	%fd1267, %fd1264, %fd1264, %fd1266;
	add.f64 	%fd1268, %fd1267, 0d40AF400000000000;
	rsqrt.approx.f64 	%fd1269, %fd1268;
	mul.f64 	%fd1270, %fd1269, %fd1269;
	mul.f64 	%fd1271, %fd1269, %fd1270;
	mul.f64 	%fd1272, %fd1261, 0d4050ACCCCCCCCCCD;
	mul.f64 	%fd1273, %fd1272, %fd1271;
	fma.rn.f64 	%fd1274, %fd1262, %fd1273, %fd1255;
	fma.rn.f64 	%fd1275, %fd1263, %fd1273, %fd1256;
	fma.rn.f64 	%fd1276, %fd1264, %fd1273, %fd1257;
	ld.shared.v2.f64 	{%fd1277, %fd1278}, [%r27+2080];
	ld.shared.v2.f64 	{%fd1279, %fd1280}, [%r27+2096];
	sub.f64 	%fd1281, %fd1277, %fd1;
	sub.f64 	%fd1282, %fd1278, %fd2;
	sub.f64 	%fd1283, %fd1279, %fd3;
	mul.f64 	%fd1284, %fd1282, %fd1282;
	fma.rn.f64 	%fd1285, %fd1281, %fd1281, %fd1284;
	fma.rn.f64 	%fd1286, %fd1283, %fd1283, %fd1285;
	add.f64 	%fd1287, %fd1286, 0d40AF400000000000;
	rsqrt.approx.f64 	%fd1288, %fd1287;
	mul.f64 	%fd1289, %fd1288, %fd1288;
	mul.f64 	%fd1290, %fd1288, %fd1289;
	mul.f64 	%fd1291, %fd1280, 0d4050ACCCCCCCCCCD;
	mul.f64 	%fd1292, %fd1291, %fd1290;
	fma.rn.f64 	%fd1293, %fd1281, %fd1292, %fd1274;
	fma.rn.f64 	%fd1294, %fd1282, %fd1292, %fd1275;
	fma.rn.f64 	%fd1295, %fd1283, %fd1292, %fd1276;
	ld.shared.v2.f64 	{%fd1296, %fd1297}, [%r27+2112];
	ld.shared.v2.f64 	{%fd1298, %fd1299}, [%r27+2128];
	sub.f64 	%fd1300, %fd1296, %fd1;
	sub.f64 	%fd1301, %fd1297, %fd2;
	sub.f64 	%fd1302, %fd1298, %fd3;
	mul.f64 	%fd1303, %fd1301, %fd1301;
	fma.rn.f64 	%fd1304, %fd1300, %fd1300, %fd1303;
	fma.rn.f64 	%fd1305, %fd1302, %fd1302, %fd1304;
	add.f64 	%fd1306, %fd1305, 0d40AF400000000000;
	rsqrt.approx.f64 	%fd1307, %fd1306;
	mul.f64 	%fd1308, %fd1307, %fd1307;
	mul.f64 	%fd1309, %fd1307, %fd1308;
	mul.f64 	%fd1310, %fd1299, 0d4050ACCCCCCCCCCD;
	mul.f64 	%fd1311, %fd1310, %fd1309;
	fma.rn.f64 	%fd1312, %fd1300, %fd1311, %fd1293;
	fma.rn.f64 	%fd1313, %fd1301, %fd1311, %fd1294;
	fma.rn.f64 	%fd1314, %fd1302, %fd1311, %fd1295;
	ld.shared.v2.f64 	{%fd1315, %fd1316}, [%r27+2144];
	ld.shared.v2.f64 	{%fd1317, %fd1318}, [%r27+2160];
	sub.f64 	%fd1319, %fd1315, %fd1;
	sub.f64 	%fd1320, %fd1316, %fd2;
	sub.f64 	%fd1321, %fd1317, %fd3;
	mul.f64 	%fd1322, %fd1320, %fd1320;
	fma.rn.f64 	%fd1323, %fd1319, %fd1319, %fd1322;
	fma.rn.f64 	%fd1324, %fd1321, %fd1321, %fd1323;
	add.f64 	%fd1325, %fd1324, 0d40AF400000000000;
	rsqrt.approx.f64 	%fd1326, %fd1325;
	mul.f64 	%fd1327, %fd1326, %fd1326;
	mul.f64 	%fd1328, %fd1326, %fd1327;
	mul.f64 	%fd1329, %fd1318, 0d4050ACCCCCCCCCCD;
	mul.f64 	%fd1330, %fd1329, %fd1328;
	fma.rn.f64 	%fd1331, %fd1319, %fd1330, %fd1312;
	fma.rn.f64 	%fd1332, %fd1320, %fd1330, %fd1313;
	fma.rn.f64 	%fd1333, %fd1321, %fd1330, %fd1314;
	ld.shared.v2.f64 	{%fd1334, %fd1335}, [%r27+2176];
	ld.shared.v2.f64 	{%fd1336, %fd1337}, [%r27+2192];
	sub.f64 	%fd1338, %fd1334, %fd1;
	sub.f64 	%fd1339, %fd1335, %fd2;
	sub.f64 	%fd1340, %fd1336, %fd3;
	mul.f64 	%fd1341, %fd1339, %fd1339;
	fma.rn.f64 	%fd1342, %fd1338, %fd1338, %fd1341;
	fma.rn.f64 	%fd1343, %fd1340, %fd1340, %fd1342;
	add.f64 	%fd1344, %fd1343, 0d40AF400000000000;
	rsqrt.approx.f64 	%fd1345, %fd1344;
	mul.f64 	%fd1346, %fd1345, %fd1345;
	mul.f64 	%fd1347, %fd1345, %fd1346;
	mul.f64 	%fd1348, %fd1337, 0d4050ACCCCCCCCCCD;
	mul.f64 	%fd1349, %fd1348, %fd1347;
	fma.rn.f64 	%fd1350, %fd1338, %fd1349, %fd1331;
	fma.rn.f64 	%fd1351, %fd1339, %fd1349, %fd1332;
	fma.rn.f64 	%fd1352, %fd1340, %fd1349, %fd1333;
	ld.shared.v2.f64 	{%fd1353, %fd1354}, [%r27+2208];
	ld.shared.v2.f64 	{%fd1355, %fd1356}, [%r27+2224];
	sub.f64 	%fd1357, %fd1353, %fd1;
	sub.f64 	%fd1358, %fd1354, %fd2;
	sub.f64 	%fd1359, %fd1355, %fd3;
	mul.f64 	%fd1360, %fd1358, %fd1358;
	fma.rn.f64 	%fd1361, %fd1357, %fd1357, %fd1360;
	fma.rn.f64 	%fd1362, %fd1359, %fd1359, %fd1361;
	add.f64 	%fd1363, %fd1362, 0d40AF400000000000;
	rsqrt.approx.f64 	%fd1364, %fd1363;
	mul.f64 	%fd1365, %fd1364, %fd1364;
	mul.f64 	%fd1366, %fd1364, %fd1365;
	mul.f64 	%fd1367, %fd1356, 0d4050ACCCCCCCCCCD;
	mul.f64 	%fd1368, %fd1367, %fd1366;
	fma.rn.f64 	%fd1369, %fd1357, %fd1368, %fd1350;
	fma.rn.f64 	%fd1370, %fd1358, %fd1368, %fd1351;
	fma.rn.f64 	%fd1371, %fd1359, %fd1368, %fd1352;
	ld.shared.v2.f64 	{%fd1372, %fd1373}, [%r27+2240];
	ld.shared.v2.f64 	{%fd1374, %fd1375}, [%r27+2256];
	sub.f64 	%fd1376, %fd1372, %fd1;
	sub.f64 	%fd1377, %fd1373, %fd2;
	sub.f64 	%fd1378, %fd1374, %fd3;
	mul.f64 	%fd1379, %fd1377, %fd1377;
	fma.rn.f64 	%fd1380, %fd1376, %fd1376, %fd1379;
	fma.rn.f64 	%fd1381, %fd1378, %fd1378, %fd1380;
	add.f64 	%fd1382, %fd1381, 0d40AF400000000000;
	rsqrt.approx.f64 	%fd1383, %fd1382;
	mul.f64 	%fd1384, %fd1383, %fd1383;
	mul.f64 	%fd1385, %fd1383, %fd1384;
	mul.f64 	%fd1386, %fd1375, 0d4050ACCCCCCCCCCD;
	mul.f64 	%fd1387, %fd1386, %fd1385;
	fma.rn.f64 	%fd1388, %fd1376, %fd1387, %fd1369;
	fma.rn.f64 	%fd1389, %fd1377, %fd1387, %fd1370;
	fma.rn.f64 	%fd1390, %fd1378, %fd1387, %fd1371;
	ld.shared.v2.f64 	{%fd1391, %fd1392}, [%r27+2272];
	ld.shared.v2.f64 	{%fd1393, %fd1394}, [%r27+2288];
	sub.f64 	%fd1395, %fd1391, %fd1;
	sub.f64 	%fd1396, %fd1392, %fd2;
	sub.f64 	%fd1397, %fd1393, %fd3;
	mul.f64 	%fd1398, %fd1396, %fd1396;
	fma.rn.f64 	%fd1399, %fd1395, %fd1395, %fd1398;
	fma.rn.f64 	%fd1400, %fd1397, %fd1397, %fd1399;
	add.f64 	%fd1401, %fd1400, 0d40AF400000000000;
	rsqrt.approx.f64 	%fd1402, %fd1401;
	mul.f64 	%fd1403, %fd1402, %fd1402;
	mul.f64 	%fd1404, %fd1402, %fd1403;
	mul.f64 	%fd1405, %fd1394, 0d4050ACCCCCCCCCCD;
	mul.f64 	%fd1406, %fd1405, %fd1404;
	fma.rn.f64 	%fd1407, %fd1395, %fd1406, %fd1388;
	fma.rn.f64 	%fd1408, %fd1396, %fd1406, %fd1389;
	fma.rn.f64 	%fd1409, %fd1397, %fd1406, %fd1390;
	ld.shared.v2.f64 	{%fd1410, %fd1411}, [%r27+2304];
	ld.shared.v2.f64 	{%fd1412, %fd1413}, [%r27+2320];
	sub.f64 	%fd1414, %fd1410, %fd1;
	sub.f64 	%fd1415, %fd1411, %fd2;
	sub.f64 	%fd1416, %fd1412, %fd3;
	mul.f64 	%fd1417, %fd1415, %fd1415;
	fma.rn.f64 	%fd1418, %fd1414, %fd1414, %fd1417;
	fma.rn.f64 	%fd1419, %fd1416, %fd1416, %fd1418;
	add.f64 	%fd1420, %fd1419, 0d40AF400000000000;
	rsqrt.approx.f64 	%fd1421, %fd1420;
	mul.f64 	%fd1422, %fd1421, %fd1421;
	mul.f64 	%fd1423, %fd1421, %fd1422;
	mul.f64 	%fd1424, %fd1413, 0d4050ACCCCCCCCCCD;
	mul.f64 	%fd1425, %fd1424, %fd1423;
	fma.rn.f64 	%fd1426, %fd1414, %fd1425, %fd1407;
	fma.rn.f64 	%fd1427, %fd1415, %fd1425, %fd1408;
	fma.rn.f64 	%fd1428, %fd1416, %fd1425, %fd1409;
	ld.shared.v2.f64 	{%fd1429, %fd1430}, [%r27+2336];
	ld.shared.v2.f64 	{%fd1431, %fd1432}, [%r27+2352];
	sub.f64 	%fd1433, %fd1429, %fd1;
	sub.f64 	%fd1434, %fd1430, %fd2;
	sub.f64 	%fd1435, %fd1431, %fd3;
	mul.f64 	%fd1436, %fd1434, %fd1434;
	fma.rn.f64 	%fd1437, %fd1433, %fd1433, %fd1436;
	fma.rn.f64 	%fd1438, %fd1435, %fd1435, %fd1437;
	add.f64 	%fd1439, %fd1438, 0d40AF400000000000;
	rsqrt.approx.f64 	%fd1440, %fd1439;
	mul.f64 	%fd1441, %fd1440, %fd1440;
	mul.f64 	%fd1442, %fd1440, %fd1441;
	mul.f64 	%fd1443, %fd1432, 0d4050ACCCCCCCCCCD;
	mul.f64 	%fd1444, %fd1443, %fd1442;
	fma.rn.f64 	%fd1445, %fd1433, %fd1444, %fd1426;
	fma.rn.f64 	%fd1446, %fd1434, %fd1444, %fd1427;
	fma.rn.f64 	%fd1447, %fd1435, %fd1444, %fd1428;
	ld.shared.v2.f64 	{%fd1448, %fd1449}, [%r27+2368];
	ld.shared.v2.f64 	{%fd1450, %fd1451}, [%r27+2384];
	sub.f64 	%fd1452, %fd1448, %fd1;
	sub.f64 	%fd1453, %fd1449, %fd2;
	sub.f64 	%fd1454, %fd1450, %fd3;
	mul.f64 	%fd1455, %fd1453, %fd1453;
	fma.rn.f64 	%fd1456, %fd1452, %fd1452, %fd1455;
	fma.rn.f64 	%fd1457, %fd1454, %fd1454, %fd1456;
	add.f64 	%fd1458, %fd1457, 0d40AF400000000000;
	rsqrt.approx.f64 	%fd1459, %fd1458;
	mul.f64 	%fd1460, %fd1459, %fd1459;
	mul.f64 	%fd1461, %fd1459, %fd1460;
	mul.f64 	%fd1462, %fd1451, 0d4050ACCCCCCCCCCD;
	mul.f64 	%fd1463, %fd1462, %fd1461;
	fma.rn.f64 	%fd1464, %fd1452, %fd1463, %fd1445;
	fma.rn.f64 	%fd1465, %fd1453, %fd1463, %fd1446;
	fma.rn.f64 	%fd1466, %fd1454, %fd1463, %fd1447;
	ld.shared.v2.f64 	{%fd1467, %fd1468}, [%r27+2400];
	ld.shared.v2.f64 	{%fd1469, %fd1470}, [%r27+2416];
	sub.f64 	%fd1471, %fd1467, %fd1;
	sub.f64 	%fd1472, %fd1468, %fd2;
	sub.f64 	%fd1473, %fd1469, %fd3;
	mul.f64 	%fd1474, %fd1472, %fd1472;
	fma.rn.f64 	%fd1475, %fd1471, %fd1471, %fd1474;
	fma.rn.f64 	%fd1476, %fd1473, %fd1473, %fd1475;
	add.f64 	%fd1477, %fd1476, 0d40AF400000000000;
	rsqrt.approx.f64 	%fd1478, %fd1477;
	mul.f64 	%fd1479, %fd1478, %fd1478;
	mul.f64 	%fd1480, %fd1478, %fd1479;
	mul.f64 	%fd1481, %fd1470, 0d4050ACCCCCCCCCCD;
	mul.f64 	%fd1482, %fd1481, %fd1480;
	fma.rn.f64 	%fd1483, %fd1471, %fd1482, %fd1464;
	fma.rn.f64 	%fd1484, %fd1472, %fd1482, %fd1465;
	fma.rn.f64 	%fd1485, %fd1473, %fd1482, %fd1466;
	ld.shared.v2.f64 	{%fd1486, %fd1487}, [%r27+2432];
	ld.shared.v2.f64 	{%fd1488, %fd1489}, [%r27+2448];
	sub.f64 	%fd1490, %fd1486, %fd1;
	sub.f64 	%fd1491, %fd1487, %fd2;
	sub.f64 	%fd1492, %fd1488, %fd3;
	mul.f64 	%fd1493, %fd1491, %fd1491;
	fma.rn.f64 	%fd1494, %fd1490, %fd1490, %fd1493;
	fma.rn.f64 	%fd1495, %fd1492, %fd1492, %fd1494;
	add.f64 	%fd1496, %fd1495, 0d40AF400000000000;
	rsqrt.approx.f64 	%fd1497, %fd1496;
	mul.f64 	%fd1498, %fd1497, %fd1497;
	mul.f64 	%fd1499, %fd1497, %fd1498;
	mul.f64 	%fd1500, %fd1489, 0d4050ACCCCCCCCCCD;
	mul.f64 	%fd1501, %fd1500, %fd1499;
	fma.rn.f64 	%fd1502, %fd1490, %fd1501, %fd1483;
	fma.rn.f64 	%fd1503, %fd1491, %fd1501, %fd1484;
	fma.rn.f64 	%fd1504, %fd1492, %fd1501, %fd1485;
	ld.shared.v2.f64 	{%fd1505, %fd1506}, [%r27+2464];
	ld.shared.v2.f64 	{%fd1507, %fd1508}, [%r27+2480];
	sub.f64 	%fd1509, %fd1505, %fd1;
	sub.f64 	%fd1510, %fd1506, %fd2;
	sub.f64 	%fd1511, %fd1507, %fd3;
	mul.f64 	%fd1512, %fd1510, %fd1510;
	fma.rn.f64 	%fd1513, %fd1509, %fd1509, %fd1512;
	fma.rn.f64 	%fd1514, %fd1511, %fd1511, %fd1513;
	add.f64 	%fd1515, %fd1514, 0d40AF400000000000;
	rsqrt.approx.f64 	%fd1516, %fd1515;
	mul.f64 	%fd1517, %fd1516, %fd1516;
	mul.f64 	%fd1518, %fd1516, %fd1517;
	mul.f64 	%fd1519, %fd1508, 0d4050ACCCCCCCCCCD;
	mul.f64 	%fd1520, %fd1519, %fd1518;
	fma.rn.f64 	%fd1521, %fd1509, %fd1520, %fd1502;
	fma.rn.f64 	%fd1522, %fd1510, %fd1520, %fd1503;
	fma.rn.f64 	%fd1523, %fd1511, %fd1520, %fd1504;
	ld.shared.v2.f64 	{%fd1524, %fd1525}, [%r27+2496];
	ld.shared.v2.f64 	{%fd1526, %fd1527}, [%r27+2512];
	sub.f64 	%fd1528, %fd1524, %fd1;
	sub.f64 	%fd1529, %fd1525, %fd2;
	sub.f64 	%fd1530, %fd1526, %fd3;
	mul.f64 	%fd1531, %fd1529, %fd1529;
	fma.rn.f64 	%fd1532, %fd1528, %fd1528, %fd1531;
	fma.rn.f64 	%fd1533, %fd1530, %fd1530, %fd1532;
	add.f64 	%fd1534, %fd1533, 0d40AF400000000000;
	rsqrt.approx.f64 	%fd1535, %fd1534;
	mul.f64 	%fd1536, %fd1535, %fd1535;
	mul.f64 	%fd1537, %fd1535, %fd1536;
	mul.f64 	%fd1538, %fd1527, 0d4050ACCCCCCCCCCD;
	mul.f64 	%fd1539, %fd1538, %fd1537;
	fma.rn.f64 	%fd1540, %fd1528, %fd1539, %fd1521;
	fma.rn.f64 	%fd1541, %fd1529, %fd1539, %fd1522;
	fma.rn.f64 	%fd1542, %fd1530, %fd1539, %fd1523;
	ld.shared.v2.f64 	{%fd1543, %fd1544}, [%r27+2528];
	ld.shared.v2.f64 	{%fd1545, %fd1546}, [%r27+2544];
	sub.f64 	%fd1547, %fd1543, %fd1;
	sub.f64 	%fd1548, %fd1544, %fd2;
	sub.f64 	%fd1549, %fd1545, %fd3;
	mul.f64 	%fd1550, %fd1548, %fd1548;
	fma.rn.f64 	%fd1551, %fd1547, %fd1547, %fd1550;
	fma.rn.f64 	%fd1552, %fd1549, %fd1549, %fd1551;
	add.f64 	%fd1553, %fd1552, 0d40AF400000000000;
	rsqrt.approx.f64 	%fd1554, %fd1553;
	mul.f64 	%fd1555, %fd1554, %fd1554;
	mul.f64 	%fd1556, %fd1554, %fd1555;
	mul.f64 	%fd1557, %fd1546, 0d4050ACCCCCCCCCCD;
	mul.f64 	%fd1558, %fd1557, %fd1556;
	fma.rn.f64 	%fd1559, %fd1547, %fd1558, %fd1540;
	fma.rn.f64 	%fd1560, %fd1548, %fd1558, %fd1541;
	fma.rn.f64 	%fd1561, %fd1549, %fd1558, %fd1542;
	ld.shared.v2.f64 	{%fd1562, %fd1563}, [%r27+2560];
	ld.shared.v2.f64 	{%fd1564, %fd1565}, [%r27+2576];
	sub.f64 	%fd1566, %fd1562, %fd1;
	sub.f64 	%fd1567, %fd1563, %fd2;
	sub.f64 	%fd1568, %fd1564, %fd3;
	mul.f64 	%fd1569, %fd1567, %fd1567;
	fma.rn.f64 	%fd1570, %fd1566, %fd1566, %fd1569;
	fma.rn.f64 	%fd1571, %fd1568, %fd1568, %fd1570;
	add.f64 	%fd1572, %fd1571, 0d40AF400000000000;
	rsqrt.approx.f64 	%fd1573, %fd1572;
	mul.f64 	%fd1574, %fd1573, %fd1573;
	mul.f64 	%fd1575, %fd1573, %fd1574;
	mul.f64 	%fd1576, %fd1565, 0d4050ACCCCCCCCCCD;
	mul.f64 	%fd1577, %fd1576, %fd1575;
	fma.rn.f64 	%fd1578, %fd1566, %fd1577, %fd1559;
	fma.rn.f64 	%fd1579, %fd1567, %fd1577, %fd1560;
	fma.rn.f64 	%fd1580, %fd1568, %fd1577, %fd1561;
	ld.shared.v2.f64 	{%fd1581, %fd1582}, [%r27+2592];
	ld.shared.v2.f64 	{%fd1583, %fd1584}, [%r27+2608];
	sub.f64 	%fd1585, %fd1581, %fd1;
	sub.f64 	%fd1586, %fd1582, %fd2;
	sub.f64 	%fd1587, %fd1583, %fd3;
	mul.f64 	%fd1588, %fd1586, %fd1586;
	fma.rn.f64 	%fd1589, %fd1585, %fd1585, %fd1588;
	fma.rn.f64 	%fd1590, %fd1587, %fd1587, %fd1589;
	add.f64 	%fd1591, %fd1590, 0d40AF400000000000;
	rsqrt.approx.f64 	%fd1592, %fd1591;
	mul.f64 	%fd1593, %fd1592, %fd1592;
	mul.f64 	%fd1594, %fd1592, %fd1593;
	mul.f64 	%fd1595, %fd1584, 0d4050ACCCCCCCCCCD;
	mul.f64 	%fd1596, %fd1595, %fd1594;
	fma.rn.f64 	%fd1597, %fd1585, %fd1596, %fd1578;
	fma.rn.f64 	%fd1598, %fd1586, %fd1596, %fd1579;
	fma.rn.f64 	%fd1599, %fd1587, %fd1596, %fd1580;
	ld.shared.v2.f64 	{%fd1600, %fd1601}, [%r27+2624];
	ld.shared.v2.f64 	{%fd1602, %fd1603}, [%r27+2640];
	sub.f64 	%fd1604, %fd1600, %fd1;
	sub.f64 	%fd1605, %fd1601, %fd2;
	sub.f64 	%fd1606, %fd1602, %fd3;
	mul.f64 	%fd1607, %fd1605, %fd1605;
	fma.rn.f64 	%fd1608, %fd1604, %fd1604, %fd1607;
	fma.rn.f64 	%fd1609, %fd1606, %fd1606, %fd1608;
	add.f64 	%fd1610, %fd1609, 0d40AF400000000000;
	rsqrt.approx.f64 	%fd1611, %fd1610;
	mul.f64 	%fd1612, %fd1611, %fd1611;
	mul.f64 	%fd1613, %fd1611, %fd1612;
	mul.f64 	%fd1614, %fd1603, 0d4050ACCCCCCCCCCD;
	mul.f64 	%fd1615, %fd1614, %fd1613;
	fma.rn.f64 	%fd1616, %fd1604, %fd1615, %fd1597;
	fma.rn.f64 	%fd1617, %fd1605, %fd1615, %fd1598;
	fma.rn.f64 	%fd1618, %fd1606, %fd1615, %fd1599;
	ld.shared.v2.f64 	{%fd1619, %fd1620}, [%r27+2656];
	ld.shared.v2.f64 	{%fd1621, %fd1622}, [%r27+2672];
	sub.f64 	%fd1623, %fd1619, %fd1;
	sub.f64 	%fd1624, %fd1620, %fd2;
	sub.f64 	%fd1625, %fd1621, %fd3;
	mul.f64 	%fd1626, %fd1624, %fd1624;
	fma.rn.f64 	%fd1627, %fd1623, %fd1623, %fd1626;
	fma.rn.f64 	%fd1628, %fd1625, %fd1625, %fd1627;
	add.f64 	%fd1629, %fd1628, 0d40AF400000000000;
	rsqrt.approx.f64 	%fd1630, %fd1629;
	mul.f64 	%fd1631, %fd1630, %fd1630;
	mul.f64 	%fd1632, %fd1630, %fd1631;
	mul.f64 	%fd1633, %fd1622, 0d4050ACCCCCCCCCCD;
	mul.f64 	%fd1634, %fd1633, %fd1632;
	fma.rn.f64 	%fd1635, %fd1623, %fd1634, %fd1616;
	fma.rn.f64 	%fd1636, %fd1624, %fd1634, %fd1617;
	fma.rn.f64 	%fd1637, %fd1625, %fd1634, %fd1618;
	ld.shared.v2.f64 	{%fd1638, %fd1639}, [%r27+2688];
	ld.shared.v2.f64 	{%fd1640, %fd1641}, [%r27+2704];
	sub.f64 	%fd1642, %fd1638, %fd1;
	sub.f64 	%fd1643, %fd1639, %fd2;
	sub.f64 	%fd1644, %fd1640, %fd3;
	mul.f64 	%fd1645, %fd1643, %fd1643;
	fma.rn.f64 	%fd1646, %fd1642, %fd1642, %fd1645;
	fma.rn.f64 	%fd1647, %fd1644, %fd1644, %fd1646;
	add.f64 	%fd1648, %fd1647, 0d40AF400000000000;
	rsqrt.approx.f64 	%fd1649, %fd1648;
	mul.f64 	%fd1650, %fd1649, %fd1649;
	mul.f64 	%fd1651, %fd1649, %fd1650;
	mul.f64 	%fd1652, %fd1641, 0d4050ACCCCCCCCCCD;
	mul.f64 	%fd1653, %fd1652, %fd1651;
	fma.rn.f64 	%fd1654, %fd1642, %fd1653, %fd1635;
	fma.rn.f64 	%fd1655, %fd1643, %fd1653, %fd1636;
	fma.rn.f64 	%fd1656, %fd1644, %fd1653, %fd1637;
	ld.shared.v2.f64 	{%fd1657, %fd1658}, [%r27+2720];
	ld.shared.v2.f64 	{%fd1659, %fd1660}, [%r27+2736];
	sub.f64 	%fd1661, %fd1657, %fd1;
	sub.f64 	%fd1662, %fd1658, %fd2;
	sub.f64 	%fd1663, %fd1659, %fd3;
	mul.f64 	%fd1664, %fd1662, %fd1662;
	fma.rn.f64 	%fd1665, %fd1661, %fd1661, %fd1664;
	fma.rn.f64 	%fd1666, %fd1663, %fd1663, %fd1665;
	add.f64 	%fd1667, %fd1666, 0d40AF400000000000;
	rsqrt.approx.f64 	%fd1668, %fd1667;
	mul.f64 	%fd1669, %fd1668, %fd1668;
	mul.f64 	%fd1670, %fd1668, %fd1669;
	mul.f64 	%fd1671, %fd1660, 0d4050ACCCCCCCCCCD;
	mul.f64 	%fd1672, %fd1671, %fd1670;
	fma.rn.f64 	%fd1673, %fd1661, %fd1672, %fd1654;
	fma.rn.f64 	%fd1674, %fd1662, %fd1672, %fd1655;
	fma.rn.f64 	%fd1675, %fd1663, %fd1672, %fd1656;
	ld.shared.v2.f64 	{%fd1676, %fd1677}, [%r27+2752];
	ld.shared.v2.f64 	{%fd1678, %fd1679}, [%r27+2768];
	sub.f64 	%fd1680, %fd1676, %fd1;
	sub.f64 	%fd1681, %fd1677, %fd2;
	sub.f64 	%fd1682, %fd1678, %fd3;
	mul.f64 	%fd1683, %fd1681, %fd1681;
	fma.rn.f64 	%fd1684, %fd1680, %fd1680, %fd1683;
	fma.rn.f64 	%fd1685, %fd1682, %fd1682, %fd1684;
	add.f64 	%fd1686, %fd1685, 0d40AF400000000000;
	rsqrt.approx.f64 	%fd1687, %fd1686;
	mul.f64 	%fd1688, %fd1687, %fd1687;
	mul.f64 	%fd1689, %fd1687, %fd1688;
	mul.f64 	%fd1690, %fd1679, 0d4050ACCCCCCCCCCD;
	mul.f64 	%fd1691, %fd1690, %fd1689;
	fma.rn.f64 	%fd1692, %fd1680, %fd1691, %fd1673;
	fma.rn.f64 	%fd1693, %fd1681, %fd1691, %fd1674;
	fma.rn.f64 	%fd1694, %fd1682, %fd1691, %fd1675;
	ld.shared.v2.f64 	{%fd1695, %fd1696}, [%r27+2784];
	ld.shared.v2.f64 	{%fd1697, %fd1698}, [%r27+2800];
	sub.f64 	%fd1699, %fd1695, %fd1;
	sub.f64 	%fd1700, %fd1696, %fd2;
	sub.f64 	%fd1701, %fd1697, %fd3;
	mul.f64 	%fd1702, %fd1700, %fd1700;
	fma.rn.f64 	%fd1703, %fd1699, %fd1699, %fd1702;
	fma.rn.f64 	%fd1704, %fd1701, %fd1701, %fd1703;
	add.f64 	%fd1705, %fd1704, 0d40AF400000000000;
	rsqrt.approx.f64 	%fd1706, %fd1705;
	mul.f64 	%fd1707, %fd1706, %fd1706;
	mul.f64 	%fd1708, %fd1706, %fd1707;
	mul.f64 	%fd1709, %fd1698, 0d4050ACCCCCCCCCCD;
	mul.f64 	%fd1710, %fd1709, %fd1708;
	fma.rn.f64 	%fd1711, %fd1699, %fd1710, %fd1692;
	fma.rn.f64 	%fd1712, %fd1700, %fd1710, %fd1693;
	fma.rn.f64 	%fd1713, %fd1701, %fd1710, %fd1694;
	ld.shared.v2.f64 	{%fd1714, %fd1715}, [%r27+2816];
	ld.shared.v2.f64 	{%fd1716, %fd1717}, [%r27+2832];
	sub.f64 	%fd1718, %fd1714, %fd1;
	sub.f64 	%fd1719, %fd1715, %fd2;
	sub.f64 	%fd1720, %fd1716, %fd3;
	mul.f64 	%fd1721, %fd1719, %fd1719;
	fma.rn.f64 	%fd1722, %fd1718, %fd1718, %fd1721;
	fma.rn.f64 	%fd1723, %fd1720, %fd1720, %fd1722;
	add.f64 	%fd1724, %fd1723, 0d40AF400000000000;
	rsqrt.approx.f64 	%fd1725, %fd1724;
	mul.f64 	%fd1726, %fd1725, %fd1725;
	mul.f64 	%fd1727, %fd1725, %fd1726;
	mul.f64 	%fd1728, %fd1717, 0d4050ACCCCCCCCCCD;
	mul.f64 	%fd1729, %fd1728, %fd1727;
	fma.rn.f64 	%fd1730, %fd1718, %fd1729, %fd1711;
	fma.rn.f64 	%fd1731, %fd1719, %fd1729, %fd1712;
	fma.rn.f64 	%fd1732, %fd1720, %fd1729, %fd1713;
	ld.shared.v2.f64 	{%fd1733, %fd1734}, [%r27+2848];
	ld.shared.v2.f64 	{%fd1735, %fd1736}, [%r27+2864];
	sub.f64 	%fd1737, %fd1733, %fd1;
	sub.f64 	%fd1738, %fd1734, %fd2;
	sub.f64 	%fd1739, %fd1735, %fd3;
	mul.f64 	%fd1740, %fd1738, %fd1738;
	fma.rn.f64 	%fd1741, %fd1737, %fd1737, %fd1740;
	fma.rn.f64 	%fd1742, %fd1739, %fd1739, %fd1741;
	add.f64 	%fd1743, %fd1742, 0d40AF400000000000;
	rsqrt.approx.f64 	%fd1744, %fd1743;
	mul.f64 	%fd1745, %fd1744, %fd1744;
	mul.f64 	%fd1746, %fd1744, %fd1745;
	mul.f64 	%fd1747, %fd1736, 0d4050ACCCCCCCCCCD;
	mul.f64 	%fd1748, %fd1747, %fd1746;
	fma.rn.f64 	%fd1749, %fd1737, %fd1748, %fd1730;
	fma.rn.f64 	%fd1750, %fd1738, %fd1748, %fd1731;
	fma.rn.f64 	%fd1751, %fd1739, %fd1748, %fd1732;
	ld.shared.v2.f64 	{%fd1752, %fd1753}, [%r27+2880];
	ld.shared.v2.f64 	{%fd1754, %fd1755}, [%r27+2896];
	sub.f64 	%fd1756, %fd1752, %fd1;
	sub.f64 	%fd1757, %fd1753, %fd2;
	sub.f64 	%fd1758, %fd1754, %fd3;
	mul.f64 	%fd1759, %fd1757, %fd1757;
	fma.rn.f64 	%fd1760, %fd1756, %fd1756, %fd1759;
	fma.rn.f64 	%fd1761, %fd1758, %fd1758, %fd1760;
	add.f64 	%fd1762, %fd1761, 0d40AF400000000000;
	rsqrt.approx.f64 	%fd1763, %fd1762;
	mul.f64 	%fd1764, %fd1763, %fd1763;
	mul.f64 	%fd1765, %fd1763, %fd1764;
	mul.f64 	%fd1766, %fd1755, 0d4050ACCCCCCCCCCD;
	mul.f64 	%fd1767, %fd1766, %fd1765;
	fma.rn.f64 	%fd1768, %fd1756, %fd1767, %fd1749;
	fma.rn.f64 	%fd1769, %fd1757, %fd1767, %fd1750;
	fma.rn.f64 	%fd1770, %fd1758, %fd1767, %fd1751;
	ld.shared.v2.f64 	{%fd1771, %fd1772}, [%r27+2912];
	ld.shared.v2.f64 	{%fd1773, %fd1774}, [%r27+2928];
	sub.f64 	%fd1775, %fd1771, %fd1;
	sub.f64 	%fd1776, %fd1772, %fd2;
	sub.f64 	%fd1777, %fd1773, %fd3;
	mul.f64 	%fd1778, %fd1776, %fd1776;
	fma.rn.f64 	%fd1779, %fd1775, %fd1775, %fd1778;
	fma.rn.f64 	%fd1780, %fd1777, %fd1777, %fd1779;
	add.f64 	%fd1781, %fd1780, 0d40AF400000000000;
	rsqrt.approx.f64 	%fd1782, %fd1781;
	mul.f64 	%fd1783, %fd1782, %fd1782;
	mul.f64 	%fd1784, %fd1782, %fd1783;
	mul.f64 	%fd1785, %fd1774, 0d4050ACCCCCCCCCCD;
	mul.f64 	%fd1786, %fd1785, %fd1784;
	fma.rn.f64 	%fd1787, %fd1775, %fd1786, %fd1768;
	fma.rn.f64 	%fd1788, %fd1776, %fd1786, %fd1769;
	fma.rn.f64 	%fd1789, %fd1777, %fd1786, %fd1770;
	ld.shared.v2.f64 	{%fd1790, %fd1791}, [%r27+2944];
	ld.shared.v2.f64 	{%fd1792, %fd1793}, [%r27+2960];
	sub.f64 	%fd1794, %fd1790, %fd1;
	sub.f64 	%fd1795, %fd1791, %fd2;
	sub.f64 	%fd1796, %fd1792, %fd3;
	mul.f64 	%fd1797, %fd1795, %fd1795;
	fma.rn.f64 	%fd1798, %fd1794, %fd1794, %fd1797;
	fma.rn.f64 	%fd1799, %fd1796, %fd1796, %fd1798;
	add.f64 	%fd1800, %fd1799, 0d40AF400000000000;
	rsqrt.approx.f64 	%fd1801, %fd1800;
	mul.f64 	%fd1802, %fd1801, %fd1801;
	mul.f64 	%fd1803, %fd1801, %fd1802;
	mul.f64 	%fd1804, %fd1793, 0d4050ACCCCCCCCCCD;
	mul.f64 	%fd1805, %fd1804, %fd1803;
	fma.rn.f64 	%fd1806, %fd1794, %fd1805, %fd1787;
	fma.rn.f64 	%fd1807, %fd1795, %fd1805, %fd1788;
	fma.rn.f64 	%fd1808, %fd1796, %fd1805, %fd1789;
	ld.shared.v2.f64 	{%fd1809, %fd1810}, [%r27+2976];
	ld.shared.v2.f64 	{%fd1811, %fd1812}, [%r27+2992];
	sub.f64 	%fd1813, %fd1809, %fd1;
	sub.f64 	%fd1814, %fd1810, %fd2;
	sub.f64 	%fd1815, %fd1811, %fd3;
	mul.f64 	%fd1816, %fd1814, %fd1814;
	fma.rn.f64 	%fd1817, %fd1813, %fd1813, %fd1816;
	fma.rn.f64 	%fd1818, %fd1815, %fd1815, %fd1817;
	add.f64 	%fd1819, %fd1818, 0d40AF400000000000;
	rsqrt.approx.f64 	%fd1820, %fd1819;
	mul.f64 	%fd1821, %fd1820, %fd1820;
	mul.f64 	%fd1822, %fd1820, %fd1821;
	mul.f64 	%fd1823, %fd1812, 0d4050ACCCCCCCCCCD;
	mul.f64 	%fd1824, %fd1823, %fd1822;
	fma.rn.f64 	%fd1825, %fd1813, %fd1824, %fd1806;
	fma.rn.f64 	%fd1826, %fd1814, %fd1824, %fd1807;
	fma.rn.f64 	%fd1827, %fd1815, %fd1824, %fd1808;
	ld.shared.v2.f64 	{%fd1828, %fd1829}, [%r27+3008];
	ld.shared.v2.f64 	{%fd1830, %fd1831}, [%r27+3024];
	sub.f64 	%fd1832, %fd1828, %fd1;
	sub.f64 	%fd1833, %fd1829, %fd2;
	sub.f64 	%fd1834, %fd1830, %fd3;
	mul.f64 	%fd1835, %fd1833, %fd1833;
	fma.rn.f64 	%fd1836, %fd1832, %fd1832, %fd1835;
	fma.rn.f64 	%fd1837, %fd1834, %fd1834, %fd1836;
	add.f64 	%fd1838, %fd1837, 0d40AF400000000000;
	rsqrt.approx.f64 	%fd1839, %fd1838;
	mul.f64 	%fd1840, %fd1839, %fd1839;
	mul.f64 	%fd1841, %fd1839, %fd1840;
	mul.f64 	%fd1842, %fd1831, 0d4050ACCCCCCCCCCD;
	mul.f64 	%fd1843, %fd1842, %fd1841;
	fma.rn.f64 	%fd1844, %fd1832, %fd1843, %fd1825;
	fma.rn.f64 	%fd1845, %fd1833, %fd1843, %fd1826;
	fma.rn.f64 	%fd1846, %fd1834, %fd1843, %fd1827;
	ld.shared.v2.f64 	{%fd1847, %fd1848}, [%r27+3040];
	ld.shared.v2.f64 	{%fd1849, %fd1850}, [%r27+3056];
	sub.f64 	%fd1851, %fd1847, %fd1;
	sub.f64 	%fd1852, %fd1848, %fd2;
	sub.f64 	%fd1853, %fd1849, %fd3;
	mul.f64 	%fd1854, %fd1852, %fd1852;
	fma.rn.f64 	%fd1855, %fd1851, %fd1851, %fd1854;
	fma.rn.f64 	%fd1856, %fd1853, %fd1853, %fd1855;
	add.f64 	%fd1857, %fd1856, 0d40AF400000000000;
	rsqrt.approx.f64 	%fd1858, %fd1857;
	mul.f64 	%fd1859, %fd1858, %fd1858;
	mul.f64 	%fd1860, %fd1858, %fd1859;
	mul.f64 	%fd1861, %fd1850, 0d4050ACCCCCCCCCCD;
	mul.f64 	%fd1862, %fd1861, %fd1860;
	fma.rn.f64 	%fd1863, %fd1851, %fd1862, %fd1844;
	fma.rn.f64 	%fd1864, %fd1852, %fd1862, %fd1845;
	fma.rn.f64 	%fd1865, %fd1853, %fd1862, %fd1846;
	ld.shared.v2.f64 	{%fd1866, %fd1867}, [%r27+3072];
	ld.shared.v2.f64 	{%fd1868, %fd1869}, [%r27+3088];
	sub.f64 	%fd1870, %fd1866, %fd1;
	sub.f64 	%fd1871, %fd1867, %fd2;
	sub.f64 	%fd1872, %fd1868, %fd3;
	mul.f64 	%fd1873, %fd1871, %fd1871;
	fma.rn.f64 	%fd1874, %fd1870, %fd1870, %fd1873;
	fma.rn.f64 	%fd1875, %fd1872, %fd1872, %fd1874;
	add.f64 	%fd1876, %fd1875, 0d40AF400000000000;
	rsqrt.approx.f64 	%fd1877, %fd1876;
	mul.f64 	%fd1878, %fd1877, %fd1877;
	mul.f64 	%fd1879, %fd1877, %fd1878;
	mul.f64 	%fd1880, %fd1869, 0d4050ACCCCCCCCCCD;
	mul.f64 	%fd1881, %fd1880, %fd1879;
	fma.rn.f64 	%fd1882, %fd1870, %fd1881, %fd1863;
	fma.rn.f64 	%fd1883, %fd1871, %fd1881, %fd1864;
	fma.rn.f64 	%fd1884, %fd1872, %fd1881, %fd1865;
	ld.shared.v2.f64 	{%fd1885, %fd1886}, [%r27+3104];
	ld.shared.v2.f64 	{%fd1887, %fd1888}, [%r27+3120];
	sub.f64 	%fd1889, %fd1885, %fd1;
	sub.f64 	%fd1890, %fd1886, %fd2;
	sub.f64 	%fd1891, %fd1887, %fd3;
	mul.f64 	%fd1892, %fd1890, %fd1890;
	fma.rn.f64 	%fd1893, %fd1889, %fd1889, %fd1892;
	fma.rn.f64 	%fd1894, %fd1891, %fd1891, %fd1893;
	add.f64 	%fd1895, %fd1894, 0d40AF400000000000;
	rsqrt.approx.f64 	%fd1896, %fd1895;
	mul.f64 	%fd1897, %fd1896, %fd1896;
	mul.f64 	%fd1898, %fd1896, %fd1897;
	mul.f64 	%fd1899, %fd1888, 0d4050ACCCCCCCCCCD;
	mul.f64 	%fd1900, %fd1899, %fd1898;
	fma.rn.f64 	%fd1901, %fd1889, %fd1900, %fd1882;
	fma.rn.f64 	%fd1902, %fd1890, %fd1900, %fd1883;
	fma.rn.f64 	%fd1903, %fd1891, %fd1900, %fd1884;
	ld.shared.v2.f64 	{%fd1904, %fd1905}, [%r27+3136];
	ld.shared.v2.f64 	{%fd1906, %fd1907}, [%r27+3152];
	sub.f64 	%fd1908, %fd1904, %fd1;
	sub.f64 	%fd1909, %fd1905, %fd2;
	sub.f64 	%fd1910, %fd1906, %fd3;
	mul.f64 	%fd1911, %fd1909, %fd1909;
	fma.rn.f64 	%fd1912, %fd1908, %fd1908, %fd1911;
	fma.rn.f64 	%fd1913, %fd1910, %fd1910, %fd1912;
	add.f64 	%fd1914, %fd1913, 0d40AF400000000000;
	rsqrt.approx.f64 	%fd1915, %fd1914;
	mul.f64 	%fd1916, %fd1915, %fd1915;
	mul.f64 	%fd1917, %fd1915, %fd1916;
	mul.f64 	%fd1918, %fd1907, 0d4050ACCCCCCCCCCD;
	mul.f64 	%fd1919, %fd1918, %fd1917;
	fma.rn.f64 	%fd1920, %fd1908, %fd1919, %fd1901;
	fma.rn.f64 	%fd1921, %fd1909, %fd1919, %fd1902;
	fma.rn.f64 	%fd1922, %fd1910, %fd1919, %fd1903;
	ld.shared.v2.f64 	{%fd1923, %fd1924}, [%r27+3168];
	ld.shared.v2.f64 	{%fd1925, %fd1926}, [%r27+3184];
	sub.f64 	%fd1927, %fd1923, %fd1;
	sub.f64 	%fd1928, %fd1924, %fd2;
	sub.f64 	%fd1929, %fd1925, %fd3;
	mul.f64 	%fd1930, %fd1928, %fd1928;
	fma.rn.f64 	%fd1931, %fd1927, %fd1927, %fd1930;
	fma.rn.f64 	%fd1932, %fd1929, %fd1929, %fd1931;
	add.f64 	%fd1933, %fd1932, 0d40AF400000000000;
	rsqrt.approx.f64 	%fd1934, %fd1933;
	mul.f64 	%fd1935, %fd1934, %fd1934;
	mul.f64 	%fd1936, %fd1934, %fd1935;
	mul.f64 	%fd1937, %fd1926, 0d4050ACCCCCCCCCCD;
	mul.f64 	%fd1938, %fd1937, %fd1936;
	fma.rn.f64 	%fd1939, %fd1927, %fd1938, %fd1920;
	fma.rn.f64 	%fd1940, %fd1928, %fd1938, %fd1921;
	fma.rn.f64 	%fd1941, %fd1929, %fd1938, %fd1922;
	ld.shared.v2.f64 	{%fd1942, %fd1943}, [%r27+3200];
	ld.shared.v2.f64 	{%fd1944, %fd1945}, [%r27+3216];
	sub.f64 	%fd1946, %fd1942, %fd1;
	sub.f64 	%fd1947, %fd1943, %fd2;
	sub.f64 	%fd1948, %fd1944, %fd3;
	mul.f64 	%fd1949, %fd1947, %fd1947;
	fma.rn.f64 	%fd1950, %fd1946, %fd1946, %fd1949;
	fma.rn.f64 	%fd1951, %fd1948, %fd1948, %fd1950;
	add.f64 	%fd1952, %fd1951, 0d40AF400000000000;
	rsqrt.approx.f64 	%fd1953, %fd1952;
	mul.f64 	%fd1954, %fd1953, %fd1953;
	mul.f64 	%fd1955, %fd1953, %fd1954;
	mul.f64 	%fd1956, %fd1945, 0d4050ACCCCCCCCCCD;
	mul.f64 	%fd1957, %fd1956, %fd1955;
	fma.rn.f64 	%fd1958, %fd1946, %fd1957, %fd1939;
	fma.rn.f64 	%fd1959, %fd1947, %fd1957, %fd1940;
	fma.rn.f64 	%fd1960, %fd1948, %fd1957, %fd1941;
	ld.shared.v2.f64 	{%fd1961, %fd1962}, [%r27+3232];
	ld.shared.v2.f64 	{%fd1963, %fd1964}, [%r27+3248];
	sub.f64 	%fd1965, %fd1961, %fd1;
	sub.f64 	%fd1966, %fd1962, %fd2;
	sub.f64 	%fd1967, %fd1963, %fd3;
	mul.f64 	%fd1968, %fd1966, %fd1966;
	fma.rn.f64 	%fd1969, %fd1965, %fd1965, %fd1968;
	fma.rn.f64 	%fd1970, %fd1967, %fd1967, %fd1969;
	add.f64 	%fd1971, %fd1970, 0d40AF400000000000;
	rsqrt.approx.f64 	%fd1972, %fd1971;
	mul.f64 	%fd1973, %fd1972, %fd1972;
	mul.f64 	%fd1974, %fd1972, %fd1973;
	mul.f64 	%fd1975, %fd1964, 0d4050ACCCCCCCCCCD;
	mul.f64 	%fd1976, %fd1975, %fd1974;
	fma.rn.f64 	%fd1977, %fd1965, %fd1976, %fd1958;
	fma.rn.f64 	%fd1978, %fd1966, %fd1976, %fd1959;
	fma.rn.f64 	%fd1979, %fd1967, %fd1976, %fd1960;
	ld.shared.v2.f64 	{%fd1980, %fd1981}, [%r27+3264];
	ld.shared.v2.f64 	{%fd1982, %fd1983}, [%r27+3280];
	sub.f64 	%fd1984, %fd1980, %fd1;
	sub.f64 	%fd1985, %fd1981, %fd2;
	sub.f64 	%fd1986, %fd1982, %fd3;
	mul.f64 	%fd1987, %fd1985, %fd1985;
	fma.rn.f64 	%fd1988, %fd1984, %fd1984, %fd1987;
	fma.rn.f64 	%fd1989, %fd1986, %fd1986, %fd1988;
	add.f64 	%fd1990, %fd1989, 0d40AF400000000000;
	rsqrt.approx.f64 	%fd1991, %fd1990;
	mul.f64 	%fd1992, %fd1991, %fd1991;
	mul.f64 	%fd1993, %fd1991, %fd1992;
	mul.f64 	%fd1994, %fd1983, 0d4050ACCCCCCCCCCD;
	mul.f64 	%fd1995, %fd1994, %fd1993;
	fma.rn.f64 	%fd1996, %fd1984, %fd1995, %fd1977;
	fma.rn.f64 	%fd1997, %fd1985, %fd1995, %fd1978;
	fma.rn.f64 	%fd1998, %fd1986, %fd1995, %fd1979;
	ld.shared.v2.f64 	{%fd1999, %fd2000}, [%r27+3296];
	ld.shared.v2.f64 	{%fd2001, %fd2002}, [%r27+3312];
	sub.f64 	%fd2003, %fd1999, %fd1;
	sub.f64 	%fd2004, %fd2000, %fd2;
	sub.f64 	%fd2005, %fd2001, %fd3;
	mul.f64 	%fd2006, %fd2004, %fd2004;
	fma.rn.f64 	%fd2007, %fd2003, %fd2003, %fd2006;
	fma.rn.f64 	%fd2008, %fd2005, %fd2005, %fd2007;
	add.f64 	%fd2009, %fd2008, 0d40AF400000000000;
	rsqrt.approx.f64 	%fd2010, %fd2009;
	mul.f64 	%fd2011, %fd2010, %fd2010;
	mul.f64 	%fd2012, %fd2010, %fd2011;
	mul.f64 	%fd2013, %fd2002, 0d4050ACCCCCCCCCCD;
	mul.f64 	%fd2014, %fd2013, %fd2012;
	fma.rn.f64 	%fd2015, %fd2003, %fd2014, %fd1996;
	fma.rn.f64 	%fd2016, %fd2004, %fd2014, %fd1997;
	fma.rn.f64 	%fd2017, %fd2005, %fd2014, %fd1998;
	ld.shared.v2.f64 	{%fd2018, %fd2019}, [%r27+3328];
	ld.shared.v2.f64 	{%fd2020, %fd2021}, [%r27+3344];
	sub.f64 	%fd2022, %fd2018, %fd1;
	sub.f64 	%fd2023, %fd2019, %fd2;
	sub.f64 	%fd2024, %fd2020, %fd3;
	mul.f64 	%fd2025, %fd2023, %fd2023;
	fma.rn.f64 	%fd2026, %fd2022, %fd2022, %fd2025;
	fma.rn.f64 	%fd2027, %fd2024, %fd2024, %fd2026;
	add.f64 	%fd2028, %fd2027, 0d40AF400000000000;
	rsqrt.approx.f64 	%fd2029, %fd2028;
	mul.f64 	%fd2030, %fd2029, %fd2029;
	mul.f64 	%fd2031, %fd2029, %fd2030;
	mul.f64 	%fd2032, %fd2021, 0d4050ACCCCCCCCCCD;
	mul.f64 	%fd2033, %fd2032, %fd2031;
	fma.rn.f64 	%fd2034, %fd2022, %fd2033, %fd2015;
	fma.rn.f64 	%fd2035, %fd2023, %fd2033, %fd2016;
	fma.rn.f64 	%fd2036, %fd2024, %fd2033, %fd2017;
	ld.shared.v2.f64 	{%fd2037, %fd2038}, [%r27+3360];
	ld.shared.v2.f64 	{%fd2039, %fd2040}, [%r27+3376];
	sub.f64 	%fd2041, %fd2037, %fd1;
	sub.f64 	%fd2042, %fd2038, %fd2;
	sub.f64 	%fd2043, %fd2039, %fd3;
	mul.f64 	%fd2044, %fd2042, %fd2042;
	fma.rn.f64 	%fd2045, %fd2041, %fd2041, %fd2044;
	fma.rn.f64 	%fd2046, %fd2043, %fd2043, %fd2045;
	add.f64 	%fd2047, %fd2046, 0d40AF400000000000;
	rsqrt.approx.f64 	%fd2048, %fd2047;
	mul.f64 	%fd2049, %fd2048, %fd2048;
	mul.f64 	%fd2050, %fd2048, %fd2049;
	mul.f64 	%fd2051, %fd2040, 0d4050ACCCCCCCCCCD;
	mul.f64 	%fd2052, %fd2051, %fd2050;
	fma.rn.f64 	%fd2053, %fd2041, %fd2052, %fd2034;
	fma.rn.f64 	%fd2054, %fd2042, %fd2052, %fd2035;
	fma.rn.f64 	%fd2055, %fd2043, %fd2052, %fd2036;
	ld.shared.v2.f64 	{%fd2056, %fd2057}, [%r27+3392];
	ld.shared.v2.f64 	{%fd2058, %fd2059}, [%r27+3408];
	sub.f64 	%fd2060, %fd2056, %fd1;
	sub.f64 	%fd2061, %fd2057, %fd2;
	sub.f64 	%fd2062, %fd2058, %fd3;
	mul.f64 	%fd2063, %fd2061, %fd2061;
	fma.rn.f64 	%fd2064, %fd2060, %fd2060, %fd2063;
	fma.rn.f64 	%fd2065, %fd2062, %fd2062, %fd2064;
	add.f64 	%fd2066, %fd2065, 0d40AF400000000000;
	rsqrt.approx.f64 	%fd2067, %fd2066;
	mul.f64 	%fd2068, %fd2067, %fd2067;
	mul.f64 	%fd2069, %fd2067, %fd2068;
	mul.f64 	%fd2070, %fd2059, 0d4050ACCCCCCCCCCD;
	mul.f64 	%fd2071, %fd2070, %fd2069;
	fma.rn.f64 	%fd2072, %fd2060, %fd2071, %fd2053;
	fma.rn.f64 	%fd2073, %fd2061, %fd2071, %fd2054;
	fma.rn.f64 	%fd2074, %fd2062, %fd2071, %fd2055;
	ld.shared.v2.f64 	{%fd2075, %fd2076}, [%r27+3424];
	ld.shared.v2.f64 	{%fd2077, %fd2078}, [%r27+3440];
	sub.f64 	%fd2079, %fd2075, %fd1;
	sub.f64 	%fd2080, %fd2076, %fd2;
	sub.f64 	%fd2081, %fd2077, %fd3;
	mul.f64 	%fd2082, %fd2080, %fd2080;
	fma.rn.f64 	%fd2083, %fd2079, %fd2079, %fd2082;
	fma.rn.f64 	%fd2084, %fd2081, %fd2081, %fd2083;
	add.f64 	%fd2085, %fd2084, 0d40AF400000000000;
	rsqrt.approx.f64 	%fd2086, %fd2085;
	mul.f64 	%fd2087, %fd2086, %fd2086;
	mul.f64 	%fd2088, %fd2086, %fd2087;
	mul.f64 	%fd2089, %fd2078, 0d4050ACCCCCCCCCCD;
	mul.f64 	%fd2090, %fd2089, %fd2088;
	fma.rn.f64 	%fd2091, %fd2079, %fd2090, %fd2072;
	fma.rn.f64 	%fd2092, %fd2080, %fd2090, %fd2073;
	fma.rn.f64 	%fd2093, %fd2081, %fd2090, %fd2074;
	ld.shared.v2.f64 	{%fd2094, %fd2095}, [%r27+3456];
	ld.shared.v2.f64 	{%fd2096, %fd2097}, [%r27+3472];
	sub.f64 	%fd2098, %fd2094, %fd1;
	sub.f64 	%fd2099, %fd2095, %fd2;
	sub.f64 	%fd2100, %fd2096, %fd3;
	mul.f64 	%fd2101, %fd2099, %fd2099;
	fma.rn.f64 	%fd2102, %fd2098, %fd2098, %fd2101;
	fma.rn.f64 	%fd2103, %fd2100, %fd2100, %fd2102;
	add.f64 	%fd2104, %fd2103, 0d40AF400000000000;
	rsqrt.approx.f64 	%fd2105, %fd2104;
	mul.f64 	%fd2106, %fd2105, %fd2105;
	mul.f64 	%fd2107, %fd2105, %fd2106;
	mul.f64 	%fd2108, %fd2097, 0d4050ACCCCCCCCCCD;
	mul.f64 	%fd2109, %fd2108, %fd2107;
	fma.rn.f64 	%fd2110, %fd2098, %fd2109, %fd2091;
	fma.rn.f64 	%fd2111, %fd2099, %fd2109, %fd2092;
	fma.rn.f64 	%fd2112, %fd2100, %fd2109, %fd2093;
	ld.shared.v2.f64 	{%fd2113, %fd2114}, [%r27+3488];
	ld.shared.v2.f64 	{%fd2115, %fd2116}, [%r27+3504];
	sub.f64 	%fd2117, %fd2113, %fd1;
	sub.f64 	%fd2118, %fd2114, %fd2;
	sub.f64 	%fd2119, %fd2115, %fd3;
	mul.f64 	%fd2120, %fd2118, %fd2118;
	fma.rn.f64 	%fd2121, %fd2117, %fd2117, %fd2120;
	fma.rn.f64 	%fd2122, %fd2119, %fd2119, %fd2121;
	add.f64 	%fd2123, %fd2122, 0d40AF400000000000;
	rsqrt.approx.f64 	%fd2124, %fd2123;
	mul.f64 	%fd2125, %fd2124, %fd2124;
	mul.f64 	%fd2126, %fd2124, %fd2125;
	mul.f64 	%fd2127, %fd2116, 0d4050ACCCCCCCCCCD;
	mul.f64 	%fd2128, %fd2127, %fd2126;
	fma.rn.f64 	%fd2129, %fd2117, %fd2128, %fd2110;
	fma.rn.f64 	%fd2130, %fd2118, %fd2128, %fd2111;
	fma.rn.f64 	%fd2131, %fd2119, %fd2128, %fd2112;
	ld.shared.v2.f64 	{%fd2132, %fd2133}, [%r27+3520];
	ld.shared.v2.f64 	{%fd2134, %fd2135}, [%r27+3536];
	sub.f64 	%fd2136, %fd2132, %fd1;
	sub.f64 	%fd2137, %fd2133, %fd2;
	sub.f64 	%fd2138, %fd2134, %fd3;
	mul.f64 	%fd2139, %fd2137, %fd2137;
	fma.rn.f64 	%fd2140, %fd2136, %fd2136, %fd2139;
	fma.rn.f64 	%fd2141, %fd2138, %fd2138, %fd2140;
	add.f64 	%fd2142, %fd2141, 0d40AF400000000000;
	rsqrt.approx.f64 	%fd2143, %fd2142;
	mul.f64 	%fd2144, %fd2143, %fd2143;
	mul.f64 	%fd2145, %fd2143, %fd2144;
	mul.f64 	%fd2146, %fd2135, 0d4050ACCCCCCCCCCD;
	mul.f64 	%fd2147, %fd2146, %fd2145;
	fma.rn.f64 	%fd2148, %fd2136, %fd2147, %fd2129;
	fma.rn.f64 	%fd2149, %fd2137, %fd2147, %fd2130;
	fma.rn.f64 	%fd2150, %fd2138, %fd2147, %fd2131;
	ld.shared.v2.f64 	{%fd2151, %fd2152}, [%r27+3552];
	ld.shared.v2.f64 	{%fd2153, %fd2154}, [%r27+3568];
	sub.f64 	%fd2155, %fd2151, %fd1;
	sub.f64 	%fd2156, %fd2152, %fd2;
	sub.f64 	%fd2157, %fd2153, %fd3;
	mul.f64 	%fd2158, %fd2156, %fd2156;
	fma.rn.f64 	%fd2159, %fd2155, %fd2155, %fd2158;
	fma.rn.f64 	%fd2160, %fd2157, %fd2157, %fd2159;
	add.f64 	%fd2161, %fd2160, 0d40AF400000000000;
	rsqrt.approx.f64 	%fd2162, %fd2161;
	mul.f64 	%fd2163, %fd2162, %fd2162;
	mul.f64 	%fd2164, %fd2162, %fd2163;
	mul.f64 	%fd2165, %fd2154, 0d4050ACCCCCCCCCCD;
	mul.f64 	%fd2166, %fd2165, %fd2164;
	fma.rn.f64 	%fd2167, %fd2155, %fd2166, %fd2148;
	fma.rn.f64 	%fd2168, %fd2156, %fd2166, %fd2149;
	fma.rn.f64 	%fd2169, %fd2157, %fd2166, %fd2150;
	ld.shared.v2.f64 	{%fd2170, %fd2171}, [%r27+3584];
	ld.shared.v2.f64 	{%fd2172, %fd2173}, [%r27+3600];
	sub.f64 	%fd2174, %fd2170, %fd1;
	sub.f64 	%fd2175, %fd2171, %fd2;
	sub.f64 	%fd2176, %fd2172, %fd3;
	mul.f64 	%fd2177, %fd2175, %fd2175;
	fma.rn.f64 	%fd2178, %fd2174, %fd2174, %fd2177;
	fma.rn.f64 	%fd2179, %fd2176, %fd2176, %fd2178;
	add.f64 	%fd2180, %fd2179, 0d40AF400000000000;
	rsqrt.approx.f64 	%fd2181, %fd2180;
	mul.f64 	%fd2182, %fd2181, %fd2181;
	mul.f64 	%fd2183, %fd2181, %fd2182;
	mul.f64 	%fd2184, %fd2173, 0d4050ACCCCCCCCCCD;
	mul.f64 	%fd2185, %fd2184, %fd2183;
	fma.rn.f64 	%fd2186, %fd2174, %fd2185, %fd2167;
	fma.rn.f64 	%fd2187, %fd2175, %fd2185, %fd2168;
	fma.rn.f64 	%fd2188, %fd2176, %fd2185, %fd2169;
	ld.shared.v2.f64 	{%fd2189, %fd2190}, [%r27+3616];
	ld.shared.v2.f64 	{%fd2191, %fd2192}, [%r27+3632];
	sub.f64 	%fd2193, %fd2189, %fd1;
	sub.f64 	%fd2194, %fd2190, %fd2;
	sub.f64 	%fd2195, %fd2191, %fd3;
	mul.f64 	%fd2196, %fd2194, %fd2194;
	fma.rn.f64 	%fd2197, %fd2193, %fd2193, %fd2196;
	fma.rn.f64 	%fd2198, %fd2195, %fd2195, %fd2197;
	add.f64 	%fd2199, %fd2198, 0d40AF400000000000;
	rsqrt.approx.f64 	%fd2200, %fd2199;
	mul.f64 	%fd2201, %fd2200, %fd2200;
	mul.f64 	%fd2202, %fd2200, %fd2201;
	mul.f64 	%fd2203, %fd2192, 0d4050ACCCCCCCCCCD;
	mul.f64 	%fd2204, %fd2203, %fd2202;
	fma.rn.f64 	%fd2205, %fd2193, %fd2204, %fd2186;
	fma.rn.f64 	%fd2206, %fd2194, %fd2204, %fd2187;
	fma.rn.f64 	%fd2207, %fd2195, %fd2204, %fd2188;
	ld.shared.v2.f64 	{%fd2208, %fd2209}, [%r27+3648];
	ld.shared.v2.f64 	{%fd2210, %fd2211}, [%r27+3664];
	sub.f64 	%fd2212, %fd2208, %fd1;
	sub.f64 	%fd2213, %fd2209, %fd2;
	sub.f64 	%fd2214, %fd2210, %fd3;
	mul.f64 	%fd2215, %fd2213, %fd2213;
	fma.rn.f64 	%fd2216, %fd2212, %fd2212, %fd2215;
	fma.rn.f64 	%fd2217, %fd2214, %fd2214, %fd2216;
	add.f64 	%fd2218, %fd2217, 0d40AF400000000000;
	rsqrt.approx.f64 	%fd2219, %fd2218;
	mul.f64 	%fd2220, %fd2219, %fd2219;
	mul.f64 	%fd2221, %fd2219, %fd2220;
	mul.f64 	%fd2222, %fd2211, 0d4050ACCCCCCCCCCD;
	mul.f64 	%fd2223, %fd2222, %fd2221;
	fma.rn.f64 	%fd2224, %fd2212, %fd2223, %fd2205;
	fma.rn.f64 	%fd2225, %fd2213, %fd2223, %fd2206;
	fma.rn.f64 	%fd2226, %fd2214, %fd2223, %fd2207;
	ld.shared.v2.f64 	{%fd2227, %fd2228}, [%r27+3680];
	ld.shared.v2.f64 	{%fd2229, %fd2230}, [%r27+3696];
	sub.f64 	%fd2231, %fd2227, %fd1;
	sub.f64 	%fd2232, %fd2228, %fd2;
	sub.f64 	%fd2233, %fd2229, %fd3;
	mul.f64 	%fd2234, %fd2232, %fd2232;
	fma.rn.f64 	%fd2235, %fd2231, %fd2231, %fd2234;
	fma.rn.f64 	%fd2236, %fd2233, %fd2233, %fd2235;
	add.f64 	%fd2237, %fd2236, 0d40AF400000000000;
	rsqrt.approx.f64 	%fd2238, %fd2237;
	mul.f64 	%fd2239, %fd2238, %fd2238;
	mul.f64 	%fd2240, %fd2238, %fd2239;
	mul.f64 	%fd2241, %fd2230, 0d4050ACCCCCCCCCCD;
	mul.f64 	%fd2242, %fd2241, %fd2240;
	fma.rn.f64 	%fd2243, %fd2231, %fd2242, %fd2224;
	fma.rn.f64 	%fd2244, %fd2232, %fd2242, %fd2225;
	fma.rn.f64 	%fd2245, %fd2233, %fd2242, %fd2226;
	ld.shared.v2.f64 	{%fd2246, %fd2247}, [%r27+3712];
	ld.shared.v2.f64 	{%fd2248, %fd2249}, [%r27+3728];
	sub.f64 	%fd2250, %fd2246, %fd1;
	sub.f64 	%fd2251, %fd2247, %fd2;
	sub.f64 	%fd2252, %fd2248, %fd3;
	mul.f64 	%fd2253, %fd2251, %fd2251;
	fma.rn.f64 	%fd2254, %fd2250, %fd2250, %fd2253;
	fma.rn.f64 	%fd2255, %fd2252, %fd2252, %fd2254;
	add.f64 	%fd2256, %fd2255, 0d40AF400000000000;
	rsqrt.approx.f64 	%fd2257, %fd2256;
	mul.f64 	%fd2258, %fd2257, %fd2257;
	mul.f64 	%fd2259, %fd2257, %fd2258;
	mul.f64 	%fd2260, %fd2249, 0d4050ACCCCCCCCCCD;
	mul.f64 	%fd2261, %fd2260, %fd2259;
	fma.rn.f64 	%fd2262, %fd2250, %fd2261, %fd2243;
	fma.rn.f64 	%fd2263, %fd2251, %fd2261, %fd2244;
	fma.rn.f64 	%fd2264, %fd2252, %fd2261, %fd2245;
	ld.shared.v2.f64 	{%fd2265, %fd2266}, [%r27+3744];
	ld.shared.v2.f64 	{%fd2267, %fd2268}, [%r27+3760];
	sub.f64 	%fd2269, %fd2265, %fd1;
	sub.f64 	%fd2270, %fd2266, %fd2;
	sub.f64 	%fd2271, %fd2267, %fd3;
	mul.f64 	%fd2272, %fd2270, %fd2270;
	fma.rn.f64 	%fd2273, %fd2269, %fd2269, %fd2272;
	fma.rn.f64 	%fd2274, %fd2271, %fd2271, %fd2273;
	add.f64 	%fd2275, %fd2274, 0d40AF400000000000;
	rsqrt.approx.f64 	%fd2276, %fd2275;
	mul.f64 	%fd2277, %fd2276, %fd2276;
	mul.f64 	%fd2278, %fd2276, %fd2277;
	mul.f64 	%fd2279, %fd2268, 0d4050ACCCCCCCCCCD;
	mul.f64 	%fd2280, %fd2279, %fd2278;
	fma.rn.f64 	%fd2281, %fd2269, %fd2280, %fd2262;
	fma.rn.f64 	%fd2282, %fd2270, %fd2280, %fd2263;
	fma.rn.f64 	%fd2283, %fd2271, %fd2280, %fd2264;
	ld.shared.v2.f64 	{%fd2284, %fd2285}, [%r27+3776];
	ld.shared.v2.f64 	{%fd2286, %fd2287}, [%r27+3792];
	sub.f64 	%fd2288, %fd2284, %fd1;
	sub.f64 	%fd2289, %fd2285, %fd2;
	sub.f64 	%fd2290, %fd2286, %fd3;
	mul.f64 	%fd2291, %fd2289, %fd2289;
	fma.rn.f64 	%fd2292, %fd2288, %fd2288, %fd2291;
	fma.rn.f64 	%fd2293, %fd2290, %fd2290, %fd2292;
	add.f64 	%fd2294, %fd2293, 0d40AF400000000000;
	rsqrt.approx.f64 	%fd2295, %fd2294;
	mul.f64 	%fd2296, %fd2295, %fd2295;
	mul.f64 	%fd2297, %fd2295, %fd2296;
	mul.f64 	%fd2298, %fd2287, 0d4050ACCCCCCCCCCD;
	mul.f64 	%fd2299, %fd2298, %fd2297;
	fma.rn.f64 	%fd2300, %fd2288, %fd2299, %fd2281;
	fma.rn.f64 	%fd2301, %fd2289, %fd2299, %fd2282;
	fma.rn.f64 	%fd2302, %fd2290, %fd2299, %fd2283;
	ld.shared.v2.f64 	{%fd2303, %fd2304}, [%r27+3808];
	ld.shared.v2.f64 	{%fd2305, %fd2306}, [%r27+3824];
	sub.f64 	%fd2307, %fd2303, %fd1;
	sub.f64 	%fd2308, %fd2304, %fd2;
	sub.f64 	%fd2309, %fd2305, %fd3;
	mul.f64 	%fd2310, %fd2308, %fd2308;
	fma.rn.f64 	%fd2311, %fd2307, %fd2307, %fd2310;
	fma.rn.f64 	%fd2312, %fd2309, %fd2309, %fd2311;
	add.f64 	%fd2313, %fd2312, 0d40AF400000000000;
	rsqrt.approx.f64 	%fd2314, %fd2313;
	mul.f64 	%fd2315, %fd2314, %fd2314;
	mul.f64 	%fd2316, %fd2314, %fd2315;
	mul.f64 	%fd2317, %fd2306, 0d4050ACCCCCCCCCCD;
	mul.f64 	%fd2318, %fd2317, %fd2316;
	fma.rn.f64 	%fd2319, %fd2307, %fd2318, %fd2300;
	fma.rn.f64 	%fd2320, %fd2308, %fd2318, %fd2301;
	fma.rn.f64 	%fd2321, %fd2309, %fd2318, %fd2302;
	ld.shared.v2.f64 	{%fd2322, %fd2323}, [%r27+3840];
	ld.shared.v2.f64 	{%fd2324, %fd2325}, [%r27+3856];
	sub.f64 	%fd2326, %fd2322, %fd1;
	sub.f64 	%fd2327, %fd2323, %fd2;
	sub.f64 	%fd2328, %fd2324, %fd3;
	mul.f64 	%fd2329, %fd2327, %fd2327;
	fma.rn.f64 	%fd2330, %fd2326, %fd2326, %fd2329;
	fma.rn.f64 	%fd2331, %fd2328, %fd2328, %fd2330;
	add.f64 	%fd2332, %fd2331, 0d40AF400000000000;
	rsqrt.approx.f64 	%fd2333, %fd2332;
	mul.f64 	%fd2334, %fd2333, %fd2333;
	mul.f64 	%fd2335, %fd2333, %fd2334;
	mul.f64 	%fd2336, %fd2325, 0d4050ACCCCCCCCCCD;
	mul.f64 	%fd2337, %fd2336, %fd2335;
	fma.rn.f64 	%fd2338, %fd2326, %fd2337, %fd2319;
	fma.rn.f64 	%fd2339, %fd2327, %fd2337, %fd2320;
	fma.rn.f64 	%fd2340, %fd2328, %fd2337, %fd2321;
	ld.shared.v2.f64 	{%fd2341, %fd2342}, [%r27+3872];
	ld.shared.v2.f64 	{%fd2343, %fd2344}, [%r27+3888];
	sub.f64 	%fd2345, %fd2341, %fd1;
	sub.f64 	%fd2346, %fd2342, %fd2;
	sub.f64 	%fd2347, %fd2343, %fd3;
	mul.f64 	%fd2348, %fd2346, %fd2346;
	fma.rn.f64 	%fd2349, %fd2345, %fd2345, %fd2348;
	fma.rn.f64 	%fd2350, %fd2347, %fd2347, %fd2349;
	add.f64 	%fd2351, %fd2350, 0d40AF400000000000;
	rsqrt.approx.f64 	%fd2352, %fd2351;
	mul.f64 	%fd2353, %fd2352, %fd2352;
	mul.f64 	%fd2354, %fd2352, %fd2353;
	mul.f64 	%fd2355, %fd2344, 0d4050ACCCCCCCCCCD;
	mul.f64 	%fd2356, %fd2355, %fd2354;
	fma.rn.f64 	%fd2357, %fd2345, %fd2356, %fd2338;
	fma.rn.f64 	%fd2358, %fd2346, %fd2356, %fd2339;
	fma.rn.f64 	%fd2359, %fd2347, %fd2356, %fd2340;
	ld.shared.v2.f64 	{%fd2360, %fd2361}, [%r27+3904];
	ld.shared.v2.f64 	{%fd2362, %fd2363}, [%r27+3920];
	sub.f64 	%fd2364, %fd2360, %fd1;
	sub.f64 	%fd2365, %fd2361, %fd2;
	sub.f64 	%fd2366, %fd2362, %fd3;
	mul.f64 	%fd2367, %fd2365, %fd2365;
	fma.rn.f64 	%fd2368, %fd2364, %fd2364, %fd2367;
	fma.rn.f64 	%fd2369, %fd2366, %fd2366, %fd2368;
	add.f64 	%fd2370, %fd2369, 0d40AF400000000000;
	rsqrt.approx.f64 	%fd2371, %fd2370;
	mul.f64 	%fd2372, %fd2371, %fd2371;
	mul.f64 	%fd2373, %fd2371, %fd2372;
	mul.f64 	%fd2374, %fd2363, 0d4050ACCCCCCCCCCD;
	mul.f64 	%fd2375, %fd2374, %fd2373;
	fma.rn.f64 	%fd2376, %fd2364, %fd2375, %fd2357;
	fma.rn.f64 	%fd2377, %fd2365, %fd2375, %fd2358;
	fma.rn.f64 	%fd2378, %fd2366, %fd2375, %fd2359;
	ld.shared.v2.f64 	{%fd2379, %fd2380}, [%r27+3936];
	ld.shared.v2.f64 	{%fd2381, %fd2382}, [%r27+3952];
	sub.f64 	%fd2383, %fd2379, %fd1;
	sub.f64 	%fd2384, %fd2380, %fd2;
	sub.f64 	%fd2385, %fd2381, %fd3;
	mul.f64 	%fd2386, %fd2384, %fd2384;
	fma.rn.f64 	%fd2387, %fd2383, %fd2383, %fd2386;
	fma.rn.f64 	%fd2388, %fd2385, %fd2385, %fd2387;
	add.f64 	%fd2389, %fd2388, 0d40AF400000000000;
	rsqrt.approx.f64 	%fd2390, %fd2389;
	mul.f64 	%fd2391, %fd2390, %fd2390;
	mul.f64 	%fd2392, %fd2390, %fd2391;
	mul.f64 	%fd2393, %fd2382, 0d4050ACCCCCCCCCCD;
	mul.f64 	%fd2394, %fd2393, %fd2392;
	fma.rn.f64 	%fd2395, %fd2383, %fd2394, %fd2376;
	fma.rn.f64 	%fd2396, %fd2384, %fd2394, %fd2377;
	fma.rn.f64 	%fd2397, %fd2385, %fd2394, %fd2378;
	ld.shared.v2.f64 	{%fd2398, %fd2399}, [%r27+3968];
	ld.shared.v2.f64 	{%fd2400, %fd2401}, [%r27+3984];
	sub.f64 	%fd2402, %fd2398, %fd1;
	sub.f64 	%fd2403, %fd2399, %fd2;
	sub.f64 	%fd2404, %fd2400, %fd3;
	mul.f64 	%fd2405, %fd2403, %fd2403;
	fma.rn.f64 	%fd2406, %fd2402, %fd2402, %fd2405;
	fma.rn.f64 	%fd2407, %fd2404, %fd2404, %fd2406;
	add.f64 	%fd2408, %fd2407, 0d40AF400000000000;
	rsqrt.approx.f64 	%fd2409, %fd2408;
	mul.f64 	%fd2410, %fd2409, %fd2409;
	mul.f64 	%fd2411, %fd2409, %fd2410;
	mul.f64 	%fd2412, %fd2401, 0d4050ACCCCCCCCCCD;
	mul.f64 	%fd2413, %fd2412, %fd2411;
	fma.rn.f64 	%fd2414, %fd2402, %fd2413, %fd2395;
	fma.rn.f64 	%fd2415, %fd2403, %fd2413, %fd2396;
	fma.rn.f64 	%fd2416, %fd2404, %fd2413, %fd2397;
	ld.shared.v2.f64 	{%fd2417, %fd2418}, [%r27+4000];
	ld.shared.v2.f64 	{%fd2419, %fd2420}, [%r27+4016];
	sub.f64 	%fd2421, %fd2417, %fd1;
	sub.f64 	%fd2422, %fd2418, %fd2;
	sub.f64 	%fd2423, %fd2419, %fd3;
	mul.f64 	%fd2424, %fd2422, %fd2422;
	fma.rn.f64 	%fd2425, %fd2421, %fd2421, %fd2424;
	fma.rn.f64 	%fd2426, %fd2423, %fd2423, %fd2425;
	add.f64 	%fd2427, %fd2426, 0d40AF400000000000;
	rsqrt.approx.f64 	%fd2428, %fd2427;
	mul.f64 	%fd2429, %fd2428, %fd2428;
	mul.f64 	%fd2430, %fd2428, %fd2429;
	mul.f64 	%fd2431, %fd2420, 0d4050ACCCCCCCCCCD;
	mul.f64 	%fd2432, %fd2431, %fd2430;
	fma.rn.f64 	%fd2433, %fd2421, %fd2432, %fd2414;
	fma.rn.f64 	%fd2434, %fd2422, %fd2432, %fd2415;
	fma.rn.f64 	%fd2435, %fd2423, %fd2432, %fd2416;
	ld.shared.v2.f64 	{%fd2436, %fd2437}, [%r27+4032];
	ld.shared.v2.f64 	{%fd2438, %fd2439}, [%r27+4048];
	sub.f64 	%fd2440, %fd2436, %fd1;
	sub.f64 	%fd2441, %fd2437, %fd2;
	sub.f64 	%fd2442, %fd2438, %fd3;
	mul.f64 	%fd2443, %fd2441, %fd2441;
	fma.rn.f64 	%fd2444, %fd2440, %fd2440, %fd2443;
	fma.rn.f64 	%fd2445, %fd2442, %fd2442, %fd2444;
	add.f64 	%fd2446, %fd2445, 0d40AF400000000000;
	rsqrt.approx.f64 	%fd2447, %fd2446;
	mul.f64 	%fd2448, %fd2447, %fd2447;
	mul.f64 	%fd2449, %fd2447, %fd2448;
	mul.f64 	%fd2450, %fd2439, 0d4050ACCCCCCCCCCD;
	mul.f64 	%fd2451, %fd2450, %fd2449;
	fma.rn.f64 	%fd2452, %fd2440, %fd2451, %fd2433;
	fma.rn.f64 	%fd2453, %fd2441, %fd2451, %fd2434;
	fma.rn.f64 	%fd2454, %fd2442, %fd2451, %fd2435;
	ld.shared.v2.f64 	{%fd2455, %fd2456}, [%r27+4064];
	ld.shared.v2.f64 	{%fd2457, %fd2458}, [%r27+4080];
	sub.f64 	%fd2459, %fd2455, %fd1;
	sub.f64 	%fd2460, %fd2456, %fd2;
	sub.f64 	%fd2461, %fd2457, %fd3;
	mul.f64 	%fd2462, %fd2460, %fd2460;
	fma.rn.f64 	%fd2463, %fd2459, %fd2459, %fd2462;
	fma.rn.f64 	%fd2464, %fd2461, %fd2461, %fd2463;
	add.f64 	%fd2465, %fd2464, 0d40AF400000000000;
	rsqrt.approx.f64 	%fd2466, %fd2465;
	mul.f64 	%fd2467, %fd2466, %fd2466;
	mul.f64 	%fd2468, %fd2466, %fd2467;
	mul.f64 	%fd2469, %fd2458, 0d4050ACCCCCCCCCCD;
	mul.f64 	%fd2470, %fd2469, %fd2468;
	fma.rn.f64 	%fd2503, %fd2459, %fd2470, %fd2452;
	fma.rn.f64 	%fd2504, %fd2460, %fd2470, %fd2453;
	fma.rn.f64 	%fd2505, %fd2461, %fd2470, %fd2454;
	add.s32 	%r33, %r33, 128;
	and.b32  	%r35, %r1, 1920;
	setp.ne.s32 	%p4, %r33, %r35;
	@%p4 bra 	$L__BB0_5;
$L__BB0_6:
	setp.eq.s32 	%p5, %r4, 0;
	@%p5 bra 	$L__BB0_9;
	mov.b32 	%r36, 0;
$L__BB0_8:
	.pragma "nounroll";
	shl.b32 	%r29, %r35, 5;
	mov.u32 	%r30, shared_positions;
	add.s32 	%r31, %r30, %r29;
	ld.shared.v2.f64 	{%fd2471, %fd2472}, [%r31];
	ld.shared.v2.f64 	{%fd2473, %fd2474}, [%r31+16];
	sub.f64 	%fd2475, %fd2471, %fd1;
	sub.f64 	%fd2476, %fd2472, %fd2;
	sub.f64 	%fd2477, %fd2473, %fd3;
	mul.f64 	%fd2478, %fd2476, %fd2476;
	fma.rn.f64 	%fd2479, %fd2475, %fd2475, %fd2478;
	fma.rn.f64 	%fd2480, %fd2477, %fd2477, %fd2479;
	add.f64 	%fd2481, %fd2480, 0d40AF400000000000;
	rsqrt.approx.f64 	%fd2482, %fd2481;
	mul.f64 	%fd2483, %fd2482, %fd2482;
	mul.f64 	%fd2484, %fd2482, %fd2483;
	mul.f64 	%fd2485, %fd2474, 0d4050ACCCCCCCCCCD;
	mul.f64 	%fd2486, %fd2485, %fd2484;
	fma.rn.f64 	%fd2503, %fd2475, %fd2486, %fd2503;
	fma.rn.f64 	%fd2504, %fd2476, %fd2486, %fd2504;
	fma.rn.f64 	%fd2505, %fd2477, %fd2486, %fd2505;
	add.s32 	%r35, %r35, 1;
	add.s32 	%r36, %r36, 1;
	setp.ne.s32 	%p6, %r36, %r4;
	@%p6 bra 	$L__BB0_8;
$L__BB0_9:
	bar.sync 	0;
	add.s32 	%r32, %r32, 1;
	setp.ne.s32 	%p7, %r32, %r15;
	@%p7 bra 	$L__BB0_3;
	mul.f64 	%fd2515, %fd2503, 0d3FB999999999999A;
	mul.f64 	%fd2516, %fd2504, 0d3FB999999999999A;
	mul.f64 	%fd2517, %fd2505, 0d3FB999999999999A;
$L__BB0_11:
	ld.param.u64 	%rd11, [_Z9integrateP7double4S0_ii_param_1];
	cvta.to.global.u64 	%rd8, %rd11;
	mul.wide.s32 	%rd9, %r3, 32;
	add.s64 	%rd10, %rd8, %rd9;
	ld.global.v2.f64 	{%fd2487, %fd2488}, [%rd10];
	ld.global.v2.f64 	{%fd2489, %fd2490}, [%rd10+16];
	add.f64 	%fd2491, %fd2515, %fd2487;
	add.f64 	%fd2492, %fd2516, %fd2488;
	add.f64 	%fd2493, %fd2517, %fd2489;
	fma.rn.f64 	%fd2494, %fd2491, 0d3FB999999999999A, %fd1;
	fma.rn.f64 	%fd2495, %fd2492, 0d3FB999999999999A, %fd2;
	fma.rn.f64 	%fd2496, %fd2493, 0d3FB999999999999A, %fd3;
	bar.sync 	0;
	st.global.v2.f64 	[%rd2], {%fd2494, %fd2495};
	st.global.v2.f64 	[%rd2+16], {%fd2496, %fd4};
	st.global.v2.f64 	[%rd10], {%fd2491, %fd2492};
	st.global.v2.f64 	[%rd10+16], {%fd2493, %fd2490};
$L__BB0_12:
	ret;

}


// ===== COMPILED SASS (sm_100) =====

	.target	sm_100

	.elftype	@"ET_EXEC"


//--------------------- .note.nv.tkinfo           --------------------------
	.section	.note.nv.tkinfo,"",@"SHT_NOTE"
	.sectionflags	@"SHF_NOTE_NV_TKINFO"
	.tkinfo
        /*0018*/ 	.word	0x00000002
        /*0030*/ 	.string	""
        /*0030*/ 	.string	"ptxas"
        /*0030*/ 	.string	"Cuda compilation tools, release 13.0, V13.0.88"
        /*0030*/ 	.string	"Build cuda_13.0.r13.0/compiler.36424714_0"
        /*0030*/ 	.string	"-arch sm_100 -m 64 "



//--------------------- .note.nv.cuinfo           --------------------------
	.section	.note.nv.cuinfo,"",@"SHT_NOTE"
	.sectionflags	@"SHF_NOTE_NV_CUINFO"
        /*0018*/ 	.short	0x0002
        /*001a*/ 	.short	0x0064
        /*001c*/ 	.short	0x0082
	.zero		2


//--------------------- .nv.info                  --------------------------
	.section	.nv.info,"",@"SHT_CUDA_INFO"
	.align	4


	//----- nvinfo : EIATTR_REGCOUNT
	.align		4
        /*0000*/ 	.byte	0x04, 0x2f
        /*0002*/ 	.short	(.L_1 - .L_0)
	.align		4
.L_0:
        /*0004*/ 	.word	index@(_Z9integrateP7double4S0_ii)
        /*0008*/ 	.word	0x0000002a


	//----- nvinfo : EIATTR_FRAME_SIZE
	.align		4
.L_1:
        /*000c*/ 	.byte	0x04, 0x11
        /*000e*/ 	.short	(.L_3 - .L_2)
	.align		4
.L_2:
        /*0010*/ 	.word	index@($__internal_0_$__cuda_sm20_drsqrt_f64_slowpath_v2)
        /*0014*/ 	.word	0x00000000


	//----- nvinfo : EIATTR_FRAME_SIZE
	.align		4
.L_3:
        /*0018*/ 	.byte	0x04, 0x11
        /*001a*/ 	.short	(.L_5 - .L_4)
	.align		4
.L_4:
        /*001c*/ 	.word	index@(_Z9integrateP7double4S0_ii)
        /*0020*/ 	.word	0x00000000


	//----- nvinfo : EIATTR_MIN_STACK_SIZE
	.align		4
.L_5:
        /*0024*/ 	.byte	0x04, 0x12
        /*0026*/ 	.short	(.L_7 - .L_6)
	.align		4
.L_6:
        /*0028*/ 	.word	index@(_Z9integrateP7double4S0_ii)
        /*002c*/ 	.word	0x00000000
.L_7:


//--------------------- .nv.compat                --------------------------
	.section	.nv.compat,"",@"SHT_CUDA_COMPAT_INFO"
	.align	4
        /*0000*/ 	.byte	0x02, 0x09, 0x00, 0x00, 0x02, 0x02, 0x01, 0x00, 0x02, 0x05, 0x05, 0x00, 0x03, 0x07, 0x01, 0x01
        /*0010*/ 	.byte	0x02, 0x03, 0x00, 0x00, 0x02, 0x06, 0x01, 0x00, 0x04, 0x0b, 0x08, 0x00, 0x01, 0x00, 0x00, 0x00
        /*0020*/ 	.byte	0x00, 0x00, 0x00, 0x00


//--------------------- .nv.info._Z9integrateP7double4S0_ii --------------------------
	.section	.nv.info._Z9integrateP7double4S0_ii,"",@"SHT_CUDA_INFO"
	.sectionflags	@""
	.align	4


	//----- nvinfo : EIATTR_CUDA_API_VERSION
	.align		4
        /*0000*/ 	.byte	0x04, 0x37
        /*0002*/ 	.short	(.L_9 - .L_8)
.L_8:
        /*0004*/ 	.word	0x00000082


	//----- nvinfo : EIATTR_KPARAM_INFO
	.align		4
.L_9:
        /*0008*/ 	.byte	0x04, 0x17
        /*000a*/ 	.short	(.L_11 - .L_10)
.L_10:
        /*000c*/ 	.word	0x00000000
        /*0010*/ 	.short	0x0003
        /*0012*/ 	.short	0x0014
        /*0014*/ 	.byte	0x00, 0xf0, 0x11, 0x00


	//----- nvinfo : EIATTR_KPARAM_INFO
	.align		4
.L_11:
        /*0018*/ 	.byte	0x04, 0x17
        /*001a*/ 	.short	(.L_13 - .L_12)
.L_12:
        /*001c*/ 	.word	0x00000000
        /*0020*/ 	.short	0x0002
        /*0022*/ 	.short	0x0010
        /*0024*/ 	.byte	0x00, 0xf0, 0x11, 0x00


	//----- nvinfo : EIATTR_KPARAM_INFO
	.align		4
.L_13:
        /*0028*/ 	.byte	0x04, 0x17
        /*002a*/ 	.short	(.L_15 - .L_14)
.L_14:
        /*002c*/ 	.word	0x00000000
        /*0030*/ 	.short	0x0001
        /*0032*/ 	.short	0x0008
        /*0034*/ 	.byte	0x00, 0xf5, 0x21, 0x00


	//----- nvinfo : EIATTR_KPARAM_INFO
	.align		4
.L_15:
        /*0038*/ 	.byte	0x04, 0x17
        /*003a*/ 	.short	(.L_17 - .L_16)
.L_16:
        /*003c*/ 	.word	0x00000000
        /*0040*/ 	.short	0x0000
        /*0042*/ 	.short	0x0000
        /*0044*/ 	.byte	0x00, 0xf5, 0x21, 0x00


	//----- nvinfo : EIATTR_SPARSE_MMA_MASK
	.align		4
.L_17:
        /*0048*/ 	.byte	0x03, 0x50
        /*004a*/ 	.short	0x0000


	//----- nvinfo : EIATTR_MAXREG_COUNT
	.align		4
        /*004c*/ 	.byte	0x03, 0x1b
        /*004e*/ 	.short	0x00ff


	//----- nvinfo : EIATTR_NUM_BARRIERS
	.align		4
        /*0050*/ 	.byte	0x02, 0x4c
        /*0052*/ 	.byte	0x01
	.zero		1


	//----- nvinfo : EIATTR_MERCURY_ISA_VERSION
	.align		4
        /*0054*/ 	.byte	0x03, 0x5f
        /*0056*/ 	.short	0x0101


	//----- nvinfo : EIATTR_VRC_CTA_INIT_COUNT
	.align		4
        /*0058*/ 	.byte	0x02, 0x4a
	.zero		1
	.zero		1


	//----- nvinfo : EIATTR_EXIT_INSTR_OFFSETS
	.align		4
        /*005c*/ 	.byte	0x04, 0x1c
        /*005e*/ 	.short	(.L_19 - .L_18)


	//   ....[0]....
.L_18:
        /*0060*/ 	.word	0x00000070


	//   ....[1]....
        /*0064*/ 	.word	0x000127b0


	//----- nvinfo : EIATTR_CRS_STACK_SIZE
	.align		4
.L_19:
        /*0068*/ 	.byte	0x04, 0x1e
        /*006a*/ 	.short	(.L_21 - .L_20)
.L_20:
        /*006c*/ 	.word	0x00000000


	//----- nvinfo : EIATTR_CBANK_PARAM_SIZE
	.align		4
.L_21:
        /*0070*/ 	.byte	0x03, 0x19
        /*0072*/ 	.short	0x0018


	//----- nvinfo : EIATTR_PARAM_CBANK
	.align		4
        /*0074*/ 	.byte	0x04, 0x0a
        /*0076*/ 	.short	(.L_23 - .L_22)
	.align		4
.L_22:
        /*0078*/ 	.word	index@(.nv.constant0._Z9integrateP7double4S0_ii)
        /*007c*/ 	.short	0x0380
        /*007e*/ 	.short	0x0018


	//----- nvinfo : EIATTR_SW_WAR
	.align		4
.L_23:
        /*0080*/ 	.byte	0x04, 0x36
        /*0082*/ 	.short	(.L_25 - .L_24)
.L_24:
        /*0084*/ 	.word	0x00000008
.L_25:


//--------------------- .nv.callgraph             --------------------------
	.section	.nv.callgraph,"",@"SHT_CUDA_CALLGRAPH"
	.align	4
	.sectionentsize	8
	.align		4
        /*0000*/ 	.word	0x00000000
	.align		4
        /*0004*/ 	.word	0xffffffff
	.align		4
        /*0008*/ 	.word	0x00000000
	.align		4
        /*000c*/ 	.word	0xfffffffe
	.align		4
        /*0010*/ 	.word	0x00000000
	.align		4
        /*0014*/ 	.word	0xfffffffd
	.align		4
        /*0018*/ 	.word	0x00000000
	.align		4
        /*001c*/ 	.word	0xfffffffc


//--------------------- .text._Z9integrateP7double4S0_ii --------------------------
	.section	.text._Z9integrateP7double4S0_ii,"ax",@progbits
	.align	128
        .global         _Z9integrateP7double4S0_ii
        .type           _Z9integrateP7double4S0_ii,@function
        .size           _Z9integrateP7double4S0_ii,(.L_x_269 - _Z9integrateP7double4S0_ii)
        .other          _Z9integrateP7double4S0_ii,@"STO_CUDA_ENTRY STV_DEFAULT"
_Z9integrateP7double4S0_ii:
.text._Z9integrateP7double4S0_ii:
[----:B------:R-:W-:Y:S01]  /*0000*/  LDC R1, c[0x0][0x37c] ;  /* 0x0000df00ff017b82 */ /* 0x000fe20000000800 */
[----:B------:R-:W0:Y:S07]  /*0010*/  S2R R0, SR_TID.X ;  /* 0x0000000000007919 */ /* 0x000e2e0000002100 */
[----:B------:R-:W0:Y:S01]  /*0020*/  S2UR UR4, SR_CTAID.X ;  /* 0x00000000000479c3 */ /* 0x000e220000002500 */
[----:B------:R-:W1:Y:S07]  /*0030*/  LDCU UR5, c[0x0][0x394] ;  /* 0x00007280ff0577ac */ /* 0x000e6e0008000800 */
[----:B------:R-:W0:Y:S02]  /*0040*/  LDC R2, c[0x0][0x360] ;  /* 0x0000d800ff027b82 */ /* 0x000e240000000800 */
[----:B0-----:R-:W-:-:S05]  /*0050*/  IMAD R3, R2, UR4, R0 ;  /* 0x0000000402037c24 */ /* 0x001fca000f8e0200 */
[----:B-1----:R-:W-:-:S13]  /*0060*/  ISETP.GE.AND P0, PT, R3, UR5, PT ;  /* 0x0000000503007c0c */ /* 0x002fda000bf06270 */
[----:B------:R-:W-:Y:S05]  /*0070*/  @P0 EXIT ;  /* 0x000000000000094d */ /* 0x000fea0003800000 */
[----:B------:R-:W0:Y:S01]  /*0080*/  LDC.64 R6, c[0x0][0x380] ;  /* 0x0000e000ff067b82 */ /* 0x000e220000000a00 */
[----:B------:R-:W1:Y:S01]  /*0090*/  LDCU.64 UR8, c[0x0][0x358] ;  /* 0x00006b00ff0877ac */ /* 0x000e620008000a00 */
[----:B------:R-:W2:Y:S01]  /*00a0*/  LDCU UR4, c[0x0][0x390] ;  /* 0x00007200ff0477ac */ /* 0x000ea20008000800 */
[----:B0-----:R-:W-:-:S05]  /*00b0*/  IMAD.WIDE R6, R3, 0x20, R6 ;  /* 0x0000002003067825 */ /* 0x001fca00078e0206 */
[----:B-1----:R0:W5:Y:S04]  /*00c0*/  LDG.E.128 R8, desc[UR8][R6.64] ;  /* 0x0000000806087981 */ /* 0x002168000c1e1d00 */
[----:B------:R0:W5:Y:S01]  /*00d0*/  LDG.E.128 R12, desc[UR8][R6.64+0x10] ;  /* 0x00001008060c7981 */ /* 0x000162000c1e1d00 */
[----:B--2---:R-:W-:Y:S01]  /*00e0*/  UISETP.GE.AND UP0, UPT, UR4, 0x1, UPT ;  /* 0x000000010400788c */ /* 0x004fe2000bf06270 */
[----:B------:R-:W-:Y:S02]  /*00f0*/  CS2R R30, SRZ ;  /* 0x00000000001e7805 */ /* 0x000fe4000001ff00 */
[----:B------:R-:W-:Y:S02]  /*0100*/  CS2R R26, SRZ ;  /* 0x00000000001a7805 */ /* 0x000fe4000001ff00 */
[----:B------:R-:W-:-:S04]  /*0110*/  CS2R R28, SRZ ;  /* 0x00000000001c7805 */ /* 0x000fc8000001ff00 */
[----:B0-----:R-:W-:Y:S05]  /*0120*/  BRA.U !UP0, `(.L_x_0) ;  /* 0x00000125085c7547 */ /* 0x001fea000b800000 */
[----:B------:R-:W-:Y:S02]  /*0130*/  LOP3.LUT R4, R2, 0x7f, RZ, 0xc0, !PT ;  /* 0x0000007f02047812 */ /* 0x000fe400078ec0ff */
[----:B------:R-:W-:Y:S02]  /*0140*/  CS2R R28, SRZ ;  /* 0x00000000001c7805 */ /* 0x000fe4000001ff00 */
[----:B------:R-:W-:Y:S02]  /*0150*/  CS2R R26, SRZ ;  /* 0x00000000001a7805 */ /* 0x000fe4000001ff00 */
[----:B------:R-:W-:Y:S01]  /*0160*/  CS2R R30, SRZ ;  /* 0x00000000001e7805 */ /* 0x000fe2000001ff00 */
[----:B------:R-:W-:-:S06]  /*0170*/  UMOV UR4, URZ ;  /* 0x000000ff00047c82 */ /* 0x000fcc0008000000 */
.L_x_263:
[----:B0-----:R-:W0:Y:S01]  /*0180*/  LDC.64 R24, c[0x0][0x380] ;  /* 0x0000e000ff187b82 */ /* 0x001e220000000a00 */
[----:B------:R-:W-:-:S04]  /*0190*/  IMAD R5, R2, UR4, R0 ;  /* 0x0000000402057c24 */ /* 0x000fc8000f8e0200 */
[----:B0-----:R-:W-:-:S05]  /*01a0*/  IMAD.WIDE R24, R5, 0x20, R24 ;  /* 0x0000002005187825 */ /* 0x001fca00078e0218 */
[----:B------:R-:W2:Y:S04]  /*01b0*/  LDG.E.128 R16, desc[UR8][R24.64] ;  /* 0x0000000818107981 */ /* 0x000ea8000c1e1d00 */
[----:B------:R0:W3:Y:S01]  /*01c0*/  LDG.E.128 R20, desc[UR8][R24.64+0x10] ;  /* 0x0000100818147981 */ /* 0x0000e2000c1e1d00 */
[----:B------:R-:W1:Y:S01]  /*01d0*/  S2UR UR6, SR_CgaCtaId ;  /* 0x00000000000679c3 */ /* 0x000e620000008800 */
[----:B------:R-:W-:Y:S01]  /*01e0*/  UMOV UR5, 0x400 ;  /* 0x0000040000057882 */ /* 0x000fe20000000000 */
[----:B------:R-:W-:Y:S01]  /*01f0*/  ISETP.GE.U32.AND P0, PT, R2, 0x80, PT ;  /* 0x000000800200780c */ /* 0x000fe20003f06070 */
[----:B------:R-:W-:Y:S01]  /*0200*/  UIADD3 UR4, UPT, UPT, UR4, 0x1, URZ ;  /* 0x0000000104047890 */ /* 0x000fe2000fffe0ff */
[----:B0-----:R-:W-:Y:S01]  /*0210*/  IMAD.MOV.U32 R24, RZ, RZ, RZ ;  /* 0x000000ffff187224 */ /* 0x001fe200078e00ff */
[----:B-1----:R-:W-:-:S06]  /*0220*/  ULEA UR5, UR6, UR5, 0x18 ;  /* 0x0000000506057291 */ /* 0x002fcc000f8ec0ff */
[----:B------:R-:W-:-:S05]  /*0230*/  LEA R5, R0, UR5, 0x5 ;  /* 0x0000000500057c11 */ /* 0x000fca000f8e28ff */
[----:B------:R-:W0:Y:S02]  /*0240*/  LDCU UR5, c[0x0][0x390] ;  /* 0x00007200ff0577ac */ /* 0x000e240008000800 */
[----:B0-----:R-:W-:Y:S01]  /*0250*/  UISETP.NE.AND UP0, UPT, UR4, UR5, UPT ;  /* 0x000000050400728c */ /* 0x001fe2000bf05270 */
[----:B--2---:R0:W-:Y:S04]  /*0260*/  STS.128 [R5], R16 ;  /* 0x0000001005007388 */ /* 0x0041e80000000c00 */
[----:B---3--:R0:W-:Y:S01]  /*0270*/  STS.128 [R5+0x10], R20 ;  /* 0x0000101405007388 */ /* 0x0081e20000000c00 */
[----:B------:R-:W-:Y:S06]  /*0280*/  BAR.SYNC.DEFER_BLOCKING 0x0 ;  /* 0x0000000000007b1d */ /* 0x000fec0000010000 */
[----:B------:R-:W-:Y:S05]  /*0290*/  @!P0 BRA `(.L_x_1) ;  /* 0x0000012000288947 */ /* 0x000fea0003800000 */
[----:B------:R-:W-:-:S05]  /*02a0*/  UMOV UR5, URZ ;  /* 0x000000ff00057c82 */ /* 0x000fca0008000000 */
.L_x_258:
[----:B------:R-:W1:Y:S01]  /*02b0*/  S2UR UR7, SR_CgaCtaId ;  /* 0x00000000000779c3 */ /* 0x000e620000008800 */
[----:B------:R-:W-:Y:S01]  /*02c0*/  UMOV UR6, 0x400 ;  /* 0x0000040000067882 */ /* 0x000fe20000000000 */
[----:B------:R-:W-:Y:S01]  /*02d0*/  IMAD.MOV.U32 R36, RZ, RZ, RZ ;  /* 0x000000ffff247224 */ /* 0x000fe200078e00ff */
[----:B------:R-:W-:Y:S01]  /*02e0*/  BSSY.RECONVERGENT B1, `(.L_x_2) ;  /* 0x000001b000017945 */ /* 0x000fe20003800200 */
[----:B-1----:R-:W-:-:S04]  /*02f0*/  ULEA UR6, UR7, UR6, 0x18 ;  /* 0x0000000607067291 */ /* 0x002fc8000f8ec0ff */
[----:B------:R-:W-:-:S09]  /*0300*/  ULEA UR6, UR5, UR6, 0x5 ;  /* 0x0000000605067291 */ /* 0x000fd2000f8e28ff */
[----:B0-----:R-:W0:Y:S04]  /*0310*/  LDS.128 R16, [UR6] ;  /* 0x00000006ff107984 */ /* 0x001e280008000c00 */
[----:B------:R-:W1:Y:S01]  /*0320*/  LDS.128 R20, [UR6+0x10] ;  /* 0x00001006ff147984 */ /* 0x000e620008000c00 */
[----:B0----5:R-:W-:Y:S02]  /*0330*/  DADD R24, -R10, R18 ;  /* 0x000000000a187229 */ /* 0x021fe40000000112 */
[----:B------:R-:W-:Y:S01]  /*0340*/  DADD R32, -R8, R16 ;  /* 0x0000000008207229 */ /* 0x000fe20000000110 */
[----:B------:R-:W-:Y:S01]  /*0350*/  IMAD.MOV.U32 R18, RZ, RZ, 0x0 ;  /* 0x00000000ff127424 */ /* 0x000fe200078e00ff */
[----:B-1----:R-:W-:Y:S01]  /*0360*/  DADD R34, -R12, R20 ;  /* 0x000000000c227229 */ /* 0x002fe20000000114 */
[----:B------:R-:W-:-:S03]  /*0370*/  MOV R19, 0x3fd80000 ;  /* 0x3fd8000000137802 */ /* 0x000fc60000000f00 */
[----:B------:R-:W-:-:S08]  /*0380*/  DMUL R16, R24, R24 ;  /* 0x0000001818107228 */ /* 0x000fd00000000000 */
[----:B------:R-:W-:-:S08]  /*0390*/  DFMA R16, R32, R32, R16 ;  /* 0x000000202010722b */ /* 0x000fd00000000010 */
[----:B------:R-:W-:-:S08]  /*03a0*/  DFMA R16, R34, R34, R16 ;  /* 0x000000222210722b */ /* 0x000fd00000000010 */
[----:B------:R-:W-:-:S06]  /*03b0*/  DADD R16, R16, 4000 ;  /* 0x40af400010107429 */ /* 0x000fcc0000000000 */
[----:B------:R-:W0:Y:S04]  /*03c0*/  MUFU.RSQ64H R37, R17 ;  /* 0x0000001100257308 */ /* 0x000e280000001c00 */
[----:B------:R-:W-:-:S05]  /*03d0*/  VIADD R5, R17, 0xfff00000 ;  /* 0xfff0000011057836 */ /* 0x000fca0000000000 */
[----:B------:R-:W-:Y:S01]  /*03e0*/  ISETP.GE.U32.AND P0, PT, R5, 0x7fe00000, PT ;  /* 0x7fe000000500780c */ /* 0x000fe20003f06070 */
[----:B0-----:R-:W-:-:S08]  /*03f0*/  DMUL R20, R36, R36 ;  /* 0x0000002424147228 */ /* 0x001fd00000000000 */
[----:B------:R-:W-:-:S08]  /*0400*/  DFMA R20, R16, -R20, 1 ;  /* 0x3ff000001014742b */ /* 0x000fd00000000814 */
[----:B------:R-:W-:Y:S02]  /*0410*/  DFMA R18, R20, R18, 0.5 ;  /* 0x3fe000001412742b */ /* 0x000fe40000000012 */
[----:B------:R-:W-:-:S08]  /*0420*/  DMUL R20, R36, R20 ;  /* 0x0000001424147228 */ /* 0x000fd00000000000 */
[----:B------:R-:W-:Y:S01]  /*0430*/  DFMA R18, R18, R20, R36 ;  /* 0x000000141212722b */ /* 0x000fe20000000024 */
[----:B------:R-:W-:Y:S10]  /*0440*/  @!P0 BRA `(.L_x_3) ;  /* 0x0000000000108947 */ /* 0x000ff40003800000 */
[----:B------:R-:W-:-:S07]  /*0450*/  MOV R5, 0x470 ;  /* 0x0000047000057802 */ /* 0x000fce0000000f00 */
[----:B------:R-:W-:Y:S05]  /*0460*/  CALL.REL.NOINC `($__internal_0_$__cuda_sm20_drsqrt_f64_slowpath_v2) ;  /* 0x0000012000d47944 */ /* 0x000fea0003c00000 */
[----:B------:R-:W-:Y:S02]  /*0470*/  IMAD.MOV.U32 R18, RZ, RZ, R16 ;  /* 0x000000ffff127224 */ /* 0x000fe400078e0010 */
[----:B------:R-:W-:-:S07]  /*0480*/  IMAD.MOV.U32 R19, RZ, RZ, R17 ;  /* 0x000000ffff137224 */ /* 0x000fce00078e0011 */
.L_x_3:
[----:B------:R-:W-:Y:S05]  /*0490*/  BSYNC.RECONVERGENT B1 ;  /* 0x0000000000017941 */ /* 0x000fea0003800200 */
.L_x_2:
[----:B------:R-:W-:Y:S01]  /*04a0*/  DMUL R38, R18, R18 ;  /* 0x0000001212267228 */ /* 0x000fe20000000000 */
[----:B------:R-:W-:Y:S01]  /*04b0*/  UMOV UR10, 0xcccccccd ;  /* 0xcccccccd000a7882 */ /* 0x000fe20000000000 */
[----:B------:R-:W-:Y:S01]  /*04c0*/  UMOV UR11, 0x4050accc ;  /* 0x4050accc000b7882 */ /* 0x000fe20000000000 */
[----:B------:R-:W-:Y:S01]  /*04d0*/  BSSY.RECONVERGENT B1, `(.L_x_4) ;  /* 0x0000020000017945 */ /* 0x000fe20003800200 */
[----:B------:R-:W-:-:S04]  /*04e0*/  DMUL R22, R22, UR10 ;  /* 0x0000000a16167c28 */ /* 0x000fc80008000000 */
[----:B------:R-:W-:Y:S01]  /*04f0*/  DMUL R38, R38, R18 ;  /* 0x0000001226267228 */ /* 0x000fe20000000000 */
[----:B------:R-:W0:Y:S07]  /*0500*/  LDS.128 R16, [UR6+0x20] ;  /* 0x00002006ff107984 */ /* 0x000e2e0008000c00 */
[----:B------:R-:W-:Y:S01]  /*0510*/  DMUL R38, R38, R22 ;  /* 0x0000001626267228 */ /* 0x000fe20000000000 */
[----:B------:R-:W1:Y:S07]  /*0520*/  LDS.128 R20, [UR6+0x30] ;  /* 0x00003006ff147984 */ /* 0x000e6e0008000c00 */
[----:B------:R-:W-:-:S02]  /*0530*/  DFMA R32, R32, R38, R30 ;  /* 0x000000262020722b */ /* 0x000fc4000000001e */
[-C--:B------:R-:W-:Y:S02]  /*0540*/  DFMA R24, R24, R38.reuse, R26 ;  /* 0x000000261818722b */ /* 0x080fe4000000001a */
[----:B------:R-:W-:Y:S01]  /*0550*/  DFMA R34, R34, R38, R28 ;  /* 0x000000262222722b */ /* 0x000fe2000000001c */
[----:B------:R-:W-:Y:S01]  /*0560*/  MOV R28, RZ ;  /* 0x000000ff001c7202 */ /* 0x000fe20000000f00 */
[----:B0-----:R-:W-:Y:S02]  /*0570*/  DADD R30, -R10, R18 ;  /* 0x000000000a1e7229 */ /* 0x001fe40000000112 */
[----:B------:R-:W-:Y:S01]  /*0580*/  DADD R36, -R8, R16 ;  /* 0x0000000008247229 */ /* 0x000fe20000000110 */
[----:B------:R-:W-:Y:S02]  /*0590*/  IMAD.MOV.U32 R18, RZ, RZ, 0x0 ;  /* 0x00000000ff127424 */ /* 0x000fe400078e00ff */
[----:B------:R-:W-:-:S03]  /*05a0*/  IMAD.MOV.U32 R19, RZ, RZ, 0x3fd80000 ;  /* 0x3fd80000ff137424 */ /* 0x000fc600078e00ff */
[----:B------:R-:W-:Y:S02]  /*05b0*/  DMUL R16, R30, R30 ;  /* 0x0000001e1e107228 */ /* 0x000fe40000000000 */
[----:B-1----:R-:W-:-:S06]  /*05c0*/  DADD R26, -R12, R20 ;  /* 0x000000000c1a7229 */ /* 0x002fcc0000000114 */
        /* <DEDUP_REMOVED lines=14> */
[----:B------:R-:W-:Y:S01]  /*06b0*/  MOV R18, R16 ;  /* 0x0000001000127202 */ /* 0x000fe20000000f00 */
[----:B------:R-:W-:-:S07]  /*06c0*/  IMAD.MOV.U32 R19, RZ, RZ, R17 ;  /* 0x000000ffff137224 */ /* 0x000fce00078e0011 */
.L_x_5:
[----:B------:R-:W-:Y:S05]  /*06d0*/  BSYNC.RECONVERGENT B1 ;  /* 0x0000000000017941 */ /* 0x000fea0003800200 */
.L_x_4:
        /* <DEDUP_REMOVED lines=12> */
[----:B------:R-:W-:Y:S01]  /*07a0*/  IMAD.MOV.U32 R26, RZ, RZ, RZ ;  /* 0x000000ffff1a7224 */ /* 0x000fe200078e00ff */
[----:B0-----:R-:W-:Y:S02]  /*07b0*/  DADD R28, -R10, R18 ;  /* 0x000000000a1c7229 */ /* 0x001fe40000000112 */
[----:B------:R-:W-:Y:S01]  /*07c0*/  DADD R36, -R8, R16 ;  /* 0x0000000008247229 */ /* 0x000fe20000000110 */
[----:B------:R-:W-:Y:S01]  /*07d0*/  IMAD.MOV.U32 R18, RZ, RZ, 0x0 ;  /* 0x00000000ff127424 */ /* 0x000fe200078e00ff */
[----:B------:R-:W-:-:S04]  /*07e0*/  MOV R19, 0x3fd80000 ;  /* 0x3fd8000000137802 */ /* 0x000fc80000000f00 */
        /* <DEDUP_REMOVED lines=18> */
.L_x_7:
[----:B------:R-:W-:Y:S05]  /*0910*/  BSYNC.RECONVERGENT B1 ;  /* 0x0000000000017941 */ /* 0x000fea0003800200 */
.L_x_6:
        /* <DEDUP_REMOVED lines=35> */
.L_x_9:
[----:B------:R-:W-:Y:S05]  /*0b50*/  BSYNC.RECONVERGENT B1 ;  /* 0x0000000000017941 */ /* 0x000fea0003800200 */
.L_x_8:
        /* <DEDUP_REMOVED lines=35> */
.L_x_11:
[----:B------:R-:W-:Y:S05]  /*0d90*/  BSYNC.RECONVERGENT B1 ;  /* 0x0000000000017941 */ /* 0x000fea0003800200 */
.L_x_10:
        /* <DEDUP_REMOVED lines=35> */
.L_x_13:
[----:B------:R-:W-:Y:S05]  /*0fd0*/  BSYNC.RECONVERGENT B1 ;  /* 0x0000000000017941 */ /* 0x000fea0003800200 */
.L_x_12:
        /* <DEDUP_REMOVED lines=33> */
[----:B------:R-:W-:Y:S01]  /*11f0*/  IMAD.MOV.U32 R18, RZ, RZ, R16 ;  /* 0x000000ffff127224 */ /* 0x000fe200078e0010 */
[----:B------:R-:W-:-:S07]  /*1200*/  MOV R19, R17 ;  /* 0x0000001100137202 */ /* 0x000fce0000000f00 */
.L_x_15:
[----:B------:R-:W-:Y:S05]  /*1210*/  BSYNC.RECONVERGENT B1 ;  /* 0x0000000000017941 */ /* 0x000fea0003800200 */
.L_x_14:
        /* <DEDUP_REMOVED lines=35> */
.L_x_17:
[----:B------:R-:W-:Y:S05]  /*1450*/  BSYNC.RECONVERGENT B1 ;  /* 0x0000000000017941 */ /* 0x000fea0003800200 */
.L_x_16:
        /* <DEDUP_REMOVED lines=35> */
.L_x_19:
[----:B------:R-:W-:Y:S05]  /*1690*/  BSYNC.RECONVERGENT B1 ;  /* 0x0000000000017941 */ /* 0x000fea0003800200 */
.L_x_18:
        /* <DEDUP_REMOVED lines=35> */
.L_x_21:
[----:B------:R-:W-:Y:S05]  /*18d0*/  BSYNC.RECONVERGENT B1 ;  /* 0x0000000000017941 */ /* 0x000fea0003800200 */
.L_x_20:
        /* <DEDUP_REMOVED lines=35> */
.L_x_23:
[----:B------:R-:W-:Y:S05]  /*1b10*/  BSYNC.RECONVERGENT B1 ;  /* 0x0000000000017941 */ /* 0x000fea0003800200 */
.L_x_22:
        /* <DEDUP_REMOVED lines=35> */
.L_x_25:
[----:B------:R-:W-:Y:S05]  /*1d50*/  BSYNC.RECONVERGENT B1 ;  /* 0x0000000000017941 */ /* 0x000fea0003800200 */
.L_x_24:
        /* <DEDUP_REMOVED lines=35> */
.L_x_27:
[----:B------:R-:W-:Y:S05]  /*1f90*/  BSYNC.RECONVERGENT B1 ;  /* 0x0000000000017941 */ /* 0x000fea0003800200 */
.L_x_26:
        /* <DEDUP_REMOVED lines=35> */
.L_x_29:
[----:B------:R-:W-:Y:S05]  /*21d0*/  BSYNC.RECONVERGENT B1 ;  /* 0x0000000000017941 */ /* 0x000fea0003800200 */
.L_x_28:
        /* <DEDUP_REMOVED lines=35> */
.L_x_31:
[----:B------:R-:W-:Y:S05]  /*2410*/  BSYNC.RECONVERGENT B1 ;  /* 0x0000000000017941 */ /* 0x000fea0003800200 */
.L_x_30:
        /* <DEDUP_REMOVED lines=35> */
.L_x_33:
[----:B------:R-:W-:Y:S05]  /*2650*/  BSYNC.RECONVERGENT B1 ;  /* 0x0000000000017941 */ /* 0x000fea0003800200 */
.L_x_32:
        /* <DEDUP_REMOVED lines=35> */
.L_x_35:
[----:B------:R-:W-:Y:S05]  /*2890*/  BSYNC.RECONVERGENT B1 ;  /* 0x0000000000017941 */ /* 0x000fea0003800200 */
.L_x_34:
        /* <DEDUP_REMOVED lines=35> */
.L_x_37:
[----:B------:R-:W-:Y:S05]  /*2ad0*/  BSYNC.RECONVERGENT B1 ;  /* 0x0000000000017941 */ /* 0x000fea0003800200 */
.L_x_36:
        /* <DEDUP_REMOVED lines=35> */
.L_x_39:
[----:B------:R-:W-:Y:S05]  /*2d10*/  BSYNC.RECONVERGENT B1 ;  /* 0x0000000000017941 */ /* 0x000fea0003800200 */
.L_x_38:
        /* <DEDUP_REMOVED lines=35> */
.L_x_41:
[----:B------:R-:W-:Y:S05]  /*2f50*/  BSYNC.RECONVERGENT B1 ;  /* 0x0000000000017941 */ /* 0x000fea0003800200 */
.L_x_40:
        /* <DEDUP_REMOVED lines=35> */
.L_x_43:
[----:B------:R-:W-:Y:S05]  /*3190*/  BSYNC.RECONVERGENT B1 ;  /* 0x0000000000017941 */ /* 0x000fea0003800200 */
.L_x_42:
        /* <DEDUP_REMOVED lines=35> */
.L_x_45:
[----:B------:R-:W-:Y:S05]  /*33d0*/  BSYNC.RECONVERGENT B1 ;  /* 0x0000000000017941 */ /* 0x000fea0003800200 */
.L_x_44:
        /* <DEDUP_REMOVED lines=35> */
.L_x_47:
[----:B------:R-:W-:Y:S05]  /*3610*/  BSYNC.RECONVERGENT B1 ;  /* 0x0000000000017941 */ /* 0x000fea0003800200 */
.L_x_46:
        /* <DEDUP_REMOVED lines=35> */
.L_x_49:
[----:B------:R-:W-:Y:S05]  /*3850*/  BSYNC.RECONVERGENT B1 ;  /* 0x0000000000017941 */ /* 0x000fea0003800200 */
.L_x_48:
        /* <DEDUP_REMOVED lines=35> */
.L_x_51:
[----:B------:R-:W-:Y:S05]  /*3a90*/  BSYNC.RECONVERGENT B1 ;  /* 0x0000000000017941 */ /* 0x000fea0003800200 */
.L_x_50:
        /* <DEDUP_REMOVED lines=35> */
.L_x_53:
[----:B------:R-:W-:Y:S05]  /*3cd0*/  BSYNC.RECONVERGENT B1 ;  /* 0x0000000000017941 */ /* 0x000fea0003800200 */
.L_x_52:
        /* <DEDUP_REMOVED lines=35> */
.L_x_55:
[----:B------:R-:W-:Y:S05]  /*3f10*/  BSYNC.RECONVERGENT B1 ;  /* 0x0000000000017941 */ /* 0x000fea0003800200 */
.L_x_54:
        /* <DEDUP_REMOVED lines=35> */
.L_x_57:
[----:B------:R-:W-:Y:S05]  /*4150*/  BSYNC.RECONVERGENT B1 ;  /* 0x0000000000017941 */ /* 0x000fea0003800200 */
.L_x_56:
        /* <DEDUP_REMOVED lines=35> */
.L_x_59:
[----:B------:R-:W-:Y:S05]  /*4390*/  BSYNC.RECONVERGENT B1 ;  /* 0x0000000000017941 */ /* 0x000fea0003800200 */
.L_x_58:
        /* <DEDUP_REMOVED lines=35> */
.L_x_61:
[----:B------:R-:W-:Y:S05]  /*45d0*/  BSYNC.RECONVERGENT B1 ;  /* 0x0000000000017941 */ /* 0x000fea0003800200 */
.L_x_60:
        /* <DEDUP_REMOVED lines=35> */
.L_x_63:
[----:B------:R-:W-:Y:S05]  /*4810*/  BSYNC.RECONVERGENT B1 ;  /* 0x0000000000017941 */ /* 0x000fea0003800200 */
.L_x_62:
        /* <DEDUP_REMOVED lines=35> */
.L_x_65:
[----:B------:R-:W-:Y:S05]  /*4a50*/  BSYNC.RECONVERGENT B1 ;  /* 0x0000000000017941 */ /* 0x000fea0003800200 */
.L_x_64:
        /* <DEDUP_REMOVED lines=35> */
.L_x_67:
[----:B------:R-:W-:Y:S05]  /*4c90*/  BSYNC.RECONVERGENT B1 ;  /* 0x0000000000017941 */ /* 0x000fea0003800200 */
.L_x_66:
        /* <DEDUP_REMOVED lines=35> */
.L_x_69:
[----:B------:R-:W-:Y:S05]  /*4ed0*/  BSYNC.RECONVERGENT B1 ;  /* 0x0000000000017941 */ /* 0x000fea0003800200 */
.L_x_68:
        /* <DEDUP_REMOVED lines=35> */
.L_x_71:
[----:B------:R-:W-:Y:S05]  /*5110*/  BSYNC.RECONVERGENT B1 ;  /* 0x0000000000017941 */ /* 0x000fea0003800200 */
.L_x_70:
        /* <DEDUP_REMOVED lines=35> */
.L_x_73:
[----:B------:R-:W-:Y:S05]  /*5350*/  BSYNC.RECONVERGENT B1 ;  /* 0x0000000000017941 */ /* 0x000fea0003800200 */
.L_x_72:
        /* <DEDUP_REMOVED lines=35> */
.L_x_75:
[----:B------:R-:W-:Y:S05]  /*5590*/  BSYNC.RECONVERGENT B1 ;  /* 0x0000000000017941 */ /* 0x000fea0003800200 */
.L_x_74:
        /* <DEDUP_REMOVED lines=35> */
.L_x_77:
[----:B------:R-:W-:Y:S05]  /*57d0*/  BSYNC.RECONVERGENT B1 ;  /* 0x0000000000017941 */ /* 0x000fea0003800200 */
.L_x_76:
        /* <DEDUP_REMOVED lines=35> */
.L_x_79:
[----:B------:R-:W-:Y:S05]  /*5a10*/  BSYNC.RECONVERGENT B1 ;  /* 0x0000000000017941 */ /* 0x000fea0003800200 */
.L_x_78:
        /* <DEDUP_REMOVED lines=35> */
.L_x_81:
[----:B------:R-:W-:Y:S05]  /*5c50*/  BSYNC.RECONVERGENT B1 ;  /* 0x0000000000017941 */ /* 0x000fea0003800200 */
.L_x_80:
        /* <DEDUP_REMOVED lines=35> */
.L_x_83:
[----:B------:R-:W-:Y:S05]  /*5e90*/  BSYNC.RECONVERGENT B1 ;  /* 0x0000000000017941 */ /* 0x000fea0003800200 */
.L_x_82:
        /* <DEDUP_REMOVED lines=35> */
.L_x_85:
[----:B------:R-:W-:Y:S05]  /*60d0*/  BSYNC.RECONVERGENT B1 ;  /* 0x0000000000017941 */ /* 0x000fea0003800200 */
.L_x_84:
        /* <DEDUP_REMOVED lines=35> */
.L_x_87:
[----:B------:R-:W-:Y:S05]  /*6310*/  BSYNC.RECONVERGENT B1 ;  /* 0x0000000000017941 */ /* 0x000fea0003800200 */
.L_x_86:
        /* <DEDUP_REMOVED lines=35> */
.L_x_89:
[----:B------:R-:W-:Y:S05]  /*6550*/  BSYNC.RECONVERGENT B1 ;  /* 0x0000000000017941 */ /* 0x000fea0003800200 */
.L_x_88:
        /* <DEDUP_REMOVED lines=35> */
.L_x_91:
[----:B------:R-:W-:Y:S05]  /*6790*/  BSYNC.RECONVERGENT B1 ;  /* 0x0000000000017941 */ /* 0x000fea0003800200 */
.L_x_90:
        /* <DEDUP_REMOVED lines=35> */
.L_x_93:
[----:B------:R-:W-:Y:S05]  /*69d0*/  BSYNC.RECONVERGENT B1 ;  /* 0x0000000000017941 */ /* 0x000fea0003800200 */
.L_x_92:
        /* <DEDUP_REMOVED lines=35> */
.L_x_95:
[----:B------:R-:W-:Y:S05]  /*6c10*/  BSYNC.RECONVERGENT B1 ;  /* 0x0000000000017941 */ /* 0x000fea0003800200 */
.L_x_94:
        /* <DEDUP_REMOVED lines=35> */
.L_x_97:
[----:B------:R-:W-:Y:S05]  /*6e50*/  BSYNC.RECONVERGENT B1 ;  /* 0x0000000000017941 */ /* 0x000fea0003800200 */
.L_x_96:
        /* <DEDUP_REMOVED lines=35> */
.L_x_99:
[----:B------:R-:W-:Y:S05]  /*7090*/  BSYNC.RECONVERGENT B1 ;  /* 0x0000000000017941 */ /* 0x000fea0003800200 */
.L_x_98:
        /* <DEDUP_REMOVED lines=35> */
.L_x_101:
[----:B------:R-:W-:Y:S05]  /*72d0*/  BSYNC.RECONVERGENT B1 ;  /* 0x0000000000017941 */ /* 0x000fea0003800200 */
.L_x_100:
        /* <DEDUP_REMOVED lines=35> */
.L_x_103:
[----:B------:R-:W-:Y:S05]  /*7510*/  BSYNC.RECONVERGENT B1 ;  /* 0x0000000000017941 */ /* 0x000fea0003800200 */
.L_x_102:
        /* <DEDUP_REMOVED lines=35> */
.L_x_105:
[----:B------:R-:W-:Y:S05]  /*7750*/  BSYNC.RECONVERGENT B1 ;  /* 0x0000000000017941 */ /* 0x000fea0003800200 */
.L_x_104:
        /* <DEDUP_REMOVED lines=35> */
.L_x_107:
[----:B------:R-:W-:Y:S05]  /*7990*/  BSYNC.RECONVERGENT B1 ;  /* 0x0000000000017941 */ /* 0x000fea0003800200 */
.L_x_106:
        /* <DEDUP_REMOVED lines=35> */
.L_x_109:
[----:B------:R-:W-:Y:S05]  /*7bd0*/  BSYNC.RECONVERGENT B1 ;  /* 0x0000000000017941 */ /* 0x000fea0003800200 */
.L_x_108:
        /* <DEDUP_REMOVED lines=35> */
.L_x_111:
[----:B------:R-:W-:Y:S05]  /*7e10*/  BSYNC.RECONVERGENT B1 ;  /* 0x0000000000017941 */ /* 0x000fea0003800200 */
.L_x_110:
        /* <DEDUP_REMOVED lines=35> */
.L_x_113:
[----:B------:R-:W-:Y:S05]  /*8050*/  BSYNC.RECONVERGENT B1 ;  /* 0x0000000000017941 */ /* 0x000fea0003800200 */
.L_x_112:
        /* <DEDUP_REMOVED lines=35> */
.L_x_115:
[----:B------:R-:W-:Y:S05]  /*8290*/  BSYNC.RECONVERGENT B1 ;  /* 0x0000000000017941 */ /* 0x000fea0003800200 */
.L_x_114:
        /* <DEDUP_REMOVED lines=35> */
.L_x_117:
[----:B------:R-:W-:Y:S05]  /*84d0*/  BSYNC.RECONVERGENT B1 ;  /* 0x0000000000017941 */ /* 0x000fea0003800200 */
.L_x_116:
        /* <DEDUP_REMOVED lines=35> */
.L_x_119:
[----:B------:R-:W-:Y:S05]  /*8710*/  BSYNC.RECONVERGENT B1 ;  /* 0x0000000000017941 */ /* 0x000fea0003800200 */
.L_x_118:
        /* <DEDUP_REMOVED lines=35> */
.L_x_121:
[----:B------:R-:W-:Y:S05]  /*8950*/  BSYNC.RECONVERGENT B1 ;  /* 0x0000000000017941 */ /* 0x000fea0003800200 */
.L_x_120:
        /* <DEDUP_REMOVED lines=35> */
.L_x_123:
[----:B------:R-:W-:Y:S05]  /*8b90*/  BSYNC.RECONVERGENT B1 ;  /* 0x0000000000017941 */ /* 0x000fea0003800200 */
.L_x_122:
        /* <DEDUP_REMOVED lines=35> */
.L_x_125:
[----:B------:R-:W-:Y:S05]  /*8dd0*/  BSYNC.RECONVERGENT B1 ;  /* 0x0000000000017941 */ /* 0x000fea0003800200 */
.L_x_124:
        /* <DEDUP_REMOVED lines=35> */
.L_x_127:
[----:B------:R-:W-:Y:S05]  /*9010*/  BSYNC.RECONVERGENT B1 ;  /* 0x0000000000017941 */ /* 0x000fea0003800200 */
.L_x_126:
        /* <DEDUP_REMOVED lines=35> */
.L_x_129:
[----:B------:R-:W-:Y:S05]  /*9250*/  BSYNC.RECONVERGENT B1 ;  /* 0x0000000000017941 */ /* 0x000fea0003800200 */
.L_x_128:
        /* <DEDUP_REMOVED lines=35> */
.L_x_131:
[----:B------:R-:W-:Y:S05]  /*9490*/  BSYNC.RECONVERGENT B1 ;  /* 0x0000000000017941 */ /* 0x000fea0003800200 */
.L_x_130:
        /* <DEDUP_REMOVED lines=35> */
.L_x_133:
[----:B------:R-:W-:Y:S05]  /*96d0*/  BSYNC.RECONVERGENT B1 ;  /* 0x0000000000017941 */ /* 0x000fea0003800200 */
.L_x_132:
        /* <DEDUP_REMOVED lines=35> */
.L_x_135:
[----:B------:R-:W-:Y:S05]  /*9910*/  BSYNC.RECONVERGENT B1 ;  /* 0x0000000000017941 */ /* 0x000fea0003800200 */
.L_x_134:
        /* <DEDUP_REMOVED lines=35> */
.L_x_137:
[----:B------:R-:W-:Y:S05]  /*9b50*/  BSYNC.RECONVERGENT B1 ;  /* 0x0000000000017941 */ /* 0x000fea0003800200 */
.L_x_136:
        /* <DEDUP_REMOVED lines=35> */
.L_x_139:
[----:B------:R-:W-:Y:S05]  /*9d90*/  BSYNC.RECONVERGENT B1 ;  /* 0x0000000000017941 */ /* 0x000fea0003800200 */
.L_x_138:
        /* <DEDUP_REMOVED lines=35> */
.L_x_141:
[----:B------:R-:W-:Y:S05]  /*9fd0*/  BSYNC.RECONVERGENT B1 ;  /* 0x0000000000017941 */ /* 0x000fea0003800200 */
.L_x_140:
        /* <DEDUP_REMOVED lines=35> */
.L_x_143:
[----:B------:R-:W-:Y:S05]  /*a210*/  BSYNC.RECONVERGENT B1 ;  /* 0x0000000000017941 */ /* 0x000fea0003800200 */
.L_x_142:
        /* <DEDUP_REMOVED lines=35> */
.L_x_145:
[----:B------:R-:W-:Y:S05]  /*a450*/  BSYNC.RECONVERGENT B1 ;  /* 0x0000000000017941 */ /* 0x000fea0003800200 */
.L_x_144:
        /* <DEDUP_REMOVED lines=35> */
.L_x_147:
[----:B------:R-:W-:Y:S05]  /*a690*/  BSYNC.RECONVERGENT B1 ;  /* 0x0000000000017941 */ /* 0x000fea0003800200 */
.L_x_146:
        /* <DEDUP_REMOVED lines=35> */
.L_x_149:
[----:B------:R-:W-:Y:S05]  /*a8d0*/  BSYNC.RECONVERGENT B1 ;  /* 0x0000000000017941 */ /* 0x000fea0003800200 */
.L_x_148:
        /* <DEDUP_REMOVED lines=35> */
.L_x_151:
[----:B------:R-:W-:Y:S05]  /*ab10*/  BSYNC.RECONVERGENT B1 ;  /* 0x0000000000017941 */ /* 0x000fea0003800200 */
.L_x_150:
        /* <DEDUP_REMOVED lines=35> */
.L_x_153:
[----:B------:R-:W-:Y:S05]  /*ad50*/  BSYNC.RECONVERGENT B1 ;  /* 0x0000000000017941 */ /* 0x000fea0003800200 */
.L_x_152:
        /* <DEDUP_REMOVED lines=35> */
.L_x_155:
[----:B------:R-:W-:Y:S05]  /*af90*/  BSYNC.RECONVERGENT B1 ;  /* 0x0000000000017941 */ /* 0x000fea0003800200 */
.L_x_154:
        /* <DEDUP_REMOVED lines=35> */
.L_x_157:
[----:B------:R-:W-:Y:S05]  /*b1d0*/  BSYNC.RECONVERGENT B1 ;  /* 0x0000000000017941 */ /* 0x000fea0003800200 */
.L_x_156:
        /* <DEDUP_REMOVED lines=35> */
.L_x_159:
[----:B------:R-:W-:Y:S05]  /*b410*/  BSYNC.RECONVERGENT B1 ;  /* 0x0000000000017941 */ /* 0x000fea0003800200 */
.L_x_158:
        /* <DEDUP_REMOVED lines=35> */
.L_x_161:
[----:B------:R-:W-:Y:S05]  /*b650*/  BSYNC.RECONVERGENT B1 ;  /* 0x0000000000017941 */ /* 0x000fea0003800200 */
.L_x_160:
        /* <DEDUP_REMOVED lines=35> */
.L_x_163:
[----:B------:R-:W-:Y:S05]  /*b890*/  BSYNC.RECONVERGENT B1 ;  /* 0x0000000000017941 */ /* 0x000fea0003800200 */
.L_x_162:
        /* <DEDUP_REMOVED lines=35> */
.L_x_165:
[----:B------:R-:W-:Y:S05]  /*bad0*/  BSYNC.RECONVERGENT B1 ;  /* 0x0000000000017941 */ /* 0x000fea0003800200 */
.L_x_164:
        /* <DEDUP_REMOVED lines=35> */
.L_x_167:
[----:B------:R-:W-:Y:S05]  /*bd10*/  BSYNC.RECONVERGENT B1 ;  /* 0x0000000000017941 */ /* 0x000fea0003800200 */
.L_x_166:
        /* <DEDUP_REMOVED lines=35> */
.L_x_169:
[----:B------:R-:W-:Y:S05]  /*bf50*/  BSYNC.RECONVERGENT B1 ;  /* 0x0000000000017941 */ /* 0x000fea0003800200 */
.L_x_168:
        /* <DEDUP_REMOVED lines=35> */
.L_x_171:
[----:B------:R-:W-:Y:S05]  /*c190*/  BSYNC.RECONVERGENT B1 ;  /* 0x0000000000017941 */ /* 0x000fea0003800200 */
.L_x_170:
        /* <DEDUP_REMOVED lines=35> */
.L_x_173:
[----:B------:R-:W-:Y:S05]  /*c3d0*/  BSYNC.RECONVERGENT B1 ;  /* 0x0000000000017941 */ /* 0x000fea0003800200 */
.L_x_172:
        /* <DEDUP_REMOVED lines=35> */
.L_x_175:
[----:B------:R-:W-:Y:S05]  /*c610*/  BSYNC.RECONVERGENT B1 ;  /* 0x0000000000017941 */ /* 0x000fea0003800200 */
.L_x_174:
        /* <DEDUP_REMOVED lines=35> */
.L_x_177:
[----:B------:R-:W-:Y:S05]  /*c850*/  BSYNC.RECONVERGENT B1 ;  /* 0x0000000000017941 */ /* 0x000fea0003800200 */
.L_x_176:
        /* <DEDUP_REMOVED lines=35> */
.L_x_179:
[----:B------:R-:W-:Y:S05]  /*ca90*/  BSYNC.RECONVERGENT B1 ;  /* 0x0000000000017941 */ /* 0x000fea0003800200 */
.L_x_178:
        /* <DEDUP_REMOVED lines=35> */
.L_x_181:
[----:B------:R-:W-:Y:S05]  /*ccd0*/  BSYNC.RECONVERGENT B1 ;  /* 0x0000000000017941 */ /* 0x000fea0003800200 */
.L_x_180:
        /* <DEDUP_REMOVED lines=35> */
.L_x_183:
[----:B------:R-:W-:Y:S05]  /*cf10*/  BSYNC.RECONVERGENT B1 ;  /* 0x0000000000017941 */ /* 0x000fea0003800200 */
.L_x_182:
        /* <DEDUP_REMOVED lines=35> */
.L_x_185:
[----:B------:R-:W-:Y:S05]  /*d150*/  BSYNC.RECONVERGENT B1 ;  /* 0x0000000000017941 */ /* 0x000fea0003800200 */
.L_x_184:
        /* <DEDUP_REMOVED lines=35> */
.L_x_187:
[----:B------:R-:W-:Y:S05]  /*d390*/  BSYNC.RECONVERGENT B1 ;  /* 0x0000000000017941 */ /* 0x000fea0003800200 */
.L_x_186:
        /* <DEDUP_REMOVED lines=35> */
.L_x_189:
[----:B------:R-:W-:Y:S05]  /*d5d0*/  BSYNC.RECONVERGENT B1 ;  /* 0x0000000000017941 */ /* 0x000fea0003800200 */
.L_x_188:
        /* <DEDUP_REMOVED lines=35> */
.L_x_191:
[----:B------:R-:W-:Y:S05]  /*d810*/  BSYNC.RECONVERGENT B1 ;  /* 0x0000000000017941 */ /* 0x000fea0003800200 */
.L_x_190:
        /* <DEDUP_REMOVED lines=35> */
.L_x_193:
[----:B------:R-:W-:Y:S05]  /*da50*/  BSYNC.RECONVERGENT B1 ;  /* 0x0000000000017941 */ /* 0x000fea0003800200 */
.L_x_192:
        /* <DEDUP_REMOVED lines=35> */
.L_x_195:
[----:B------:R-:W-:Y:S05]  /*dc90*/  BSYNC.RECONVERGENT B1 ;  /* 0x0000000000017941 */ /* 0x000fea0003800200 */
.L_x_194:
        /* <DEDUP_REMOVED lines=35> */
.L_x_197:
[----:B------:R-:W-:Y:S05]  /*ded0*/  BSYNC.RECONVERGENT B1 ;  /* 0x0000000000017941 */ /* 0x000fea0003800200 */
.L_x_196:
        /* <DEDUP_REMOVED lines=35> */
.L_x_199:
[----:B------:R-:W-:Y:S05]  /*e110*/  BSYNC.RECONVERGENT B1 ;  /* 0x0000000000017941 */ /* 0x000fea0003800200 */
.L_x_198:
        /* <DEDUP_REMOVED lines=35> */
.L_x_201:
[----:B------:R-:W-:Y:S05]  /*e350*/  BSYNC.RECONVERGENT B1 ;  /* 0x0000000000017941 */ /* 0x000fea0003800200 */
.L_x_200:
        /* <DEDUP_REMOVED lines=35> */
.L_x_203:
[----:B------:R-:W-:Y:S05]  /*e590*/  BSYNC.RECONVERGENT B1 ;  /* 0x0000000000017941 */ /* 0x000fea0003800200 */
.L_x_202:
        /* <DEDUP_REMOVED lines=35> */
.L_x_205:
[----:B------:R-:W-:Y:S05]  /*e7d0*/  BSYNC.RECONVERGENT B1 ;  /* 0x0000000000017941 */ /* 0x000fea0003800200 */
.L_x_204:
        /* <DEDUP_REMOVED lines=35> */
.L_x_207:
[----:B------:R-:W-:Y:S05]  /*ea10*/  BSYNC.RECONVERGENT B1 ;  /* 0x0000000000017941 */ /* 0x000fea0003800200 */
.L_x_206:
        /* <DEDUP_REMOVED lines=35> */
.L_x_209:
[----:B------:R-:W-:Y:S05]  /*ec50*/  BSYNC.RECONVERGENT B1 ;  /* 0x0000000000017941 */ /* 0x000fea0003800200 */
.L_x_208:
        /* <DEDUP_REMOVED lines=35> */
.L_x_211:
[----:B------:R-:W-:Y:S05]  /*ee90*/  BSYNC.RECONVERGENT B1 ;  /* 0x0000000000017941 */ /* 0x000fea0003800200 */
.L_x_210:
        /* <DEDUP_REMOVED lines=35> */
.L_x_213:
[----:B------:R-:W-:Y:S05]  /*f0d0*/  BSYNC.RECONVERGENT B1 ;  /* 0x0000000000017941 */ /* 0x000fea0003800200 */
.L_x_212:
        /* <DEDUP_REMOVED lines=35> */
.L_x_215:
[----:B------:R-:W-:Y:S05]  /*f310*/  BSYNC.RECONVERGENT B1 ;  /* 0x0000000000017941 */ /* 0x000fea0003800200 */
.L_x_214:
        /* <DEDUP_REMOVED lines=35> */
.L_x_217:
[----:B------:R-:W-:Y:S05]  /*f550*/  BSYNC.RECONVERGENT B1 ;  /* 0x0000000000017941 */ /* 0x000fea0003800200 */
.L_x_216:
        /* <DEDUP_REMOVED lines=35> */
.L_x_219:
[----:B------:R-:W-:Y:S05]  /*f790*/  BSYNC.RECONVERGENT B1 ;  /* 0x0000000000017941 */ /* 0x000fea0003800200 */
.L_x_218:
        /* <DEDUP_REMOVED lines=35> */
.L_x_221:
[----:B------:R-:W-:Y:S05]  /*f9d0*/  BSYNC.RECONVERGENT B1 ;  /* 0x0000000000017941 */ /* 0x000fea0003800200 */
.L_x_220:
        /* <DEDUP_REMOVED lines=35> */
.L_x_223:
[----:B------:R-:W-:Y:S05]  /*fc10*/  BSYNC.RECONVERGENT B1 ;  /* 0x0000000000017941 */ /* 0x000fea0003800200 */
.L_x_222:
        /* <DEDUP_REMOVED lines=35> */
.L_x_225:
[----:B------:R-:W-:Y:S05]  /*fe50*/  BSYNC.RECONVERGENT B1 ;  /* 0x0000000000017941 */ /* 0x000fea0003800200 */
.L_x_224:
        /* <DEDUP_REMOVED lines=35> */
.L_x_227:
[----:B------:R-:W-:Y:S05]  /*10090*/  BSYNC.RECONVERGENT B1 ;  /* 0x0000000000017941 */ /* 0x000fea0003800200 */
.L_x_226:
        /* <DEDUP_REMOVED lines=35> */
.L_x_229:
[----:B------:R-:W-:Y:S05]  /*102d0*/  BSYNC.RECONVERGENT B1 ;  /* 0x0000000000017941 */ /* 0x000fea0003800200 */
.L_x_228:
        /* <DEDUP_REMOVED lines=35> */
.L_x_231:
[----:B------:R-:W-:Y:S05]  /*10510*/  BSYNC.RECONVERGENT B1 ;  /* 0x0000000000017941 */ /* 0x000fea0003800200 */
.L_x_230:
        /* <DEDUP_REMOVED lines=35> */
.L_x_233:
[----:B------:R-:W-:Y:S05]  /*10750*/  BSYNC.RECONVERGENT B1 ;  /* 0x0000000000017941 */ /* 0x000fea0003800200 */
.L_x_232:
        /* <DEDUP_REMOVED lines=35> */
.L_x_235:
[----:B------:R-:W-:Y:S05]  /*10990*/  BSYNC.RECONVERGENT B1 ;  /* 0x0000000000017941 */ /* 0x000fea0003800200 */
.L_x_234:
        /* <DEDUP_REMOVED lines=35> */
.L_x_237:
[----:B------:R-:W-:Y:S05]  /*10bd0*/  BSYNC.RECONVERGENT B1 ;  /* 0x0000000000017941 */ /* 0x000fea0003800200 */
.L_x_236:
        /* <DEDUP_REMOVED lines=35> */
.L_x_239:
[----:B------:R-:W-:Y:S05]  /*10e10*/  BSYNC.RECONVERGENT B1 ;  /* 0x0000000000017941 */ /* 0x000fea0003800200 */
.L_x_238:
        /* <DEDUP_REMOVED lines=35> */
.L_x_241:
[----:B------:R-:W-:Y:S05]  /*11050*/  BSYNC.RECONVERGENT B1 ;  /* 0x0000000000017941 */ /* 0x000fea0003800200 */
.L_x_240:
        /* <DEDUP_REMOVED lines=35> */
.L_x_243:
[----:B------:R-:W-:Y:S05]  /*11290*/  BSYNC.RECONVERGENT B1 ;  /* 0x0000000000017941 */ /* 0x000fea0003800200 */
.L_x_242:
        /* <DEDUP_REMOVED lines=35> */
.L_x_245:
[----:B------:R-:W-:Y:S05]  /*114d0*/  BSYNC.RECONVERGENT B1 ;  /* 0x0000000000017941 */ /* 0x000fea0003800200 */
.L_x_244:
        /* <DEDUP_REMOVED lines=35> */
.L_x_247:
[----:B------:R-:W-:Y:S05]  /*11710*/  BSYNC.RECONVERGENT B1 ;  /* 0x0000000000017941 */ /* 0x000fea0003800200 */
.L_x_246:
        /* <DEDUP_REMOVED lines=35> */
.L_x_249:
[----:B------:R-:W-:Y:S05]  /*11950*/  BSYNC.RECONVERGENT B1 ;  /* 0x0000000000017941 */ /* 0x000fea0003800200 */
.L_x_248:
        /* <DEDUP_REMOVED lines=35> */
.L_x_251:
[----:B------:R-:W-:Y:S05]  /*11b90*/  BSYNC.RECONVERGENT B1 ;  /* 0x0000000000017941 */ /* 0x000fea0003800200 */
.L_x_250:
        /* <DEDUP_REMOVED lines=35> */
.L_x_253:
[----:B------:R-:W-:Y:S05]  /*11dd0*/  BSYNC.RECONVERGENT B1 ;  /* 0x0000000000017941 */ /* 0x000fea0003800200 */
.L_x_252:
        /* <DEDUP_REMOVED lines=35> */
.L_x_255:
[----:B------:R-:W-:Y:S05]  /*12010*/  BSYNC.RECONVERGENT B1 ;  /* 0x0000000000017941 */ /* 0x000fea0003800200 */
.L_x_254:
        /* <DEDUP_REMOVED lines=35> */
.L_x_257:
[----:B------:R-:W-:Y:S05]  /*12250*/  BSYNC.RECONVERGENT B1 ;  /* 0x0000000000017941 */ /* 0x000fea0003800200 */
.L_x_256:
[----:B------:R-:W-:Y:S01]  /*12260*/  DMUL R16, R18, R18 ;  /* 0x0000001212107228 */ /* 0x000fe20000000000 */
[----:B------:R-:W-:Y:S01]  /*12270*/  UMOV UR6, 0xcccccccd ;  /* 0xcccccccd00067882 */ /* 0x000fe20000000000 */
[----:B------:R-:W-:Y:S01]  /*12280*/  UMOV UR7, 0x4050accc ;  /* 0x4050accc00077882 */ /* 0x000fe20000000000 */
[----:B------:R-:W-:Y:S01]  /*12290*/  UIADD3 UR5, UPT, UPT, UR5, 0x80, URZ ;  /* 0x0000008005057890 */ /* 0x000fe2000fffe0ff */
[----:B------:R-:W-:Y:S01]  /*122a0*/  DMUL R22, R22, UR6 ;  /* 0x0000000616167c28 */ /* 0x000fe20008000000 */
[----:B------:R-:W-:-:S03]  /*122b0*/  LOP3.LUT R5, R2, 0x780, RZ, 0xc0, !PT ;  /* 0x0000078002057812 */ /* 0x000fc600078ec0ff */
[----:B------:R-:W-:Y:S01]  /*122c0*/  DMUL R16, R16, R18 ;  /* 0x0000001210107228 */ /* 0x000fe20000000000 */
[----:B------:R-:W-:-:S07]  /*122d0*/  ISETP.NE.AND P0, PT, R5, UR5, PT ;  /* 0x0000000505007c0c */ /* 0x000fce000bf05270 */
[----:B------:R-:W-:-:S08]  /*122e0*/  DMUL R16, R16, R22 ;  /* 0x0000001610107228 */ /* 0x000fd00000000000 */
[-C--:B------:R-:W-:Y:S02]  /*122f0*/  DFMA R30, R26, R16.reuse, R30 ;  /* 0x000000101a1e722b */ /* 0x080fe4000000001e */
[-C--:B------:R-:W-:Y:S02]  /*12300*/  DFMA R26, R32, R16.reuse, R24 ;  /* 0x00000010201a722b */ /* 0x080fe40000000018 */
[----:B------:R-:W-:Y:S01]  /*12310*/  DFMA R28, R36, R16, R28 ;  /* 0x00000010241c722b */ /* 0x000fe2000000001c */
[----:B------:R-:W-:Y:S10]  /*12320*/  @P0 BRA `(.L_x_258) ;  /* 0xfffffedc00e00947 */ /* 0x000ff4000383ffff */
[----:B------:R-:W-:-:S07]  /*12330*/  IMAD.MOV.U32 R24, RZ, RZ, R5 ;  /* 0x000000ffff187224 */ /* 0x000fce00078e0005 */
.L_x_1:
[----:B------:R-:W-:-:S13]  /*12340*/  ISETP.NE.AND P0, PT, R4, RZ, PT ;  /* 0x000000ff0400720c */ /* 0x000fda0003f05270 */
[----:B------:R-:W-:Y:S05]  /*12350*/  @!P0 BRA `(.L_x_259) ;  /* 0x0000000000b48947 */ /* 0x000fea0003800000 */
[----:B------:R-:W-:-:S05]  /*12360*/  UMOV UR5, URZ ;  /* 0x000000ff00057c82 */ /* 0x000fca0008000000 */
.L_x_262:
[----:B0-----:R-:W0:Y:S01]  /*12370*/  S2R R16, SR_CgaCtaId ;  /* 0x0000000000107919 */ /* 0x001e220000008800 */
[----:B------:R-:W-:Y:S01]  /*12380*/  MOV R5, 0x400 ;  /* 0x0000040000057802 */ /* 0x000fe20000000f00 */
[----:B------:R-:W-:Y:S01]  /*12390*/  BSSY.RECONVERGENT B1, `(.L_x_260) ;  /* 0x000001c000017945 */ /* 0x000fe20003800200 */
[----:B------:R-:W-:Y:S02]  /*123a0*/  MOV R38, RZ ;  /* 0x000000ff00267202 */ /* 0x000fe40000000f00 */
[----:B0-----:R-:W-:-:S05]  /*123b0*/  LEA R5, R16, R5, 0x18 ;  /* 0x0000000510057211 */ /* 0x001fca00078ec0ff */
[----:B------:R-:W-:-:S05]  /*123c0*/  IMAD R5, R24, 0x20, R5 ;  /* 0x0000002018057824 */ /* 0x000fca00078e0205 */
[----:B------:R-:W0:Y:S04]  /*123d0*/  LDS.128 R16, [R5] ;  /* 0x0000000005107984 */ /* 0x000e280000000c00 */
[----:B------:R-:W1:Y:S01]  /*123e0*/  LDS.128 R20, [R5+0x10] ;  /* 0x0000100005147984 */ /* 0x000e620000000c00 */
[----:B0----5:R-:W-:Y:S02]  /*123f0*/  DADD R32, -R10, R18 ;  /* 0x000000000a207229 */ /* 0x021fe40000000112 */
[----:B------:R-:W-:Y:S01]  /*12400*/  DADD R34, -R8, R16 ;  /* 0x0000000008227229 */ /* 0x000fe20000000110 */
[----:B------:R-:W-:Y:S01]  /*12410*/  IMAD.MOV.U32 R18, RZ, RZ, 0x0 ;  /* 0x00000000ff127424 */ /* 0x000fe200078e00ff */
[----:B-1----:R-:W-:Y:S01]  /*12420*/  DADD R36, -R12, R20 ;  /* 0x000000000c247229 */ /* 0x002fe20000000114 */
[----:B------:R-:W-:-:S03]  /*12430*/  IMAD.MOV.U32 R19, RZ, RZ, 0x3fd80000 ;  /* 0x3fd80000ff137424 */ /* 0x000fc600078e00ff */
[----:B------:R-:W-:-:S08]  /*12440*/  DMUL R16, R32, R32 ;  /* 0x0000002020107228 */ /* 0x000fd00000000000 */
[----:B------:R-:W-:-:S08]  /*12450*/  DFMA R16, R34, R34, R16 ;  /* 0x000000222210722b */ /* 0x000fd00000000010 */
[----:B------:R-:W-:-:S08]  /*12460*/  DFMA R16, R36, R36, R16 ;  /* 0x000000242410722b */ /* 0x000fd00000000010 */
[----:B------:R-:W-:-:S06]  /*12470*/  DADD R16, R16, 4000 ;  /* 0x40af400010107429 */ /* 0x000fcc0000000000 */
[----:B------:R-:W0:Y:S04]  /*12480*/  MUFU.RSQ64H R39, R17 ;  /* 0x0000001100277308 */ /* 0x000e280000001c00 */
[----:B------:R-:W-:-:S04]  /*12490*/  IADD3 R5, PT, PT, R17, -0x100000, RZ ;  /* 0xfff0000011057810 */ /* 0x000fc80007ffe0ff */
        /* <DEDUP_REMOVED lines=11> */
.L_x_261:
[----:B------:R-:W-:Y:S05]  /*12550*/  BSYNC.RECONVERGENT B1 ;  /* 0x0000000000017941 */ /* 0x000fea0003800200 */
.L_x_260:
[-C--:B------:R-:W-:Y:S01]  /*12560*/  DMUL R16, R18, R18.reuse ;  /* 0x0000001212107228 */ /* 0x080fe20000000000 */
[----:B------:R-:W-:Y:S01]  /*12570*/  UIADD3 UR5, UPT, UPT, UR5, 0x1, URZ ;  /* 0x0000000105057890 */ /* 0x000fe2000fffe0ff */
[----:B------:R-:W-:Y:S01]  /*12580*/  IADD3 R24, PT, PT, R24, 0x1, RZ ;  /* 0x0000000118187810 */ /* 0x000fe20007ffe0ff */
[----:B------:R-:W-:Y:S01]  /*12590*/  UMOV UR6, 0xcccccccd ;  /* 0xcccccccd00067882 */ /* 0x000fe20000000000 */
[----:B------:R-:W-:Y:S02]  /*125a0*/  UMOV UR7, 0x4050accc ;  /* 0x4050accc00077882 */ /* 0x000fe40000000000 */
[----:B------:R-:W-:Y:S01]  /*125b0*/  DMUL R22, R22, UR6 ;  /* 0x0000000616167c28 */ /* 0x000fe20008000000 */
[----:B------:R-:W-:Y:S01]  /*125c0*/  ISETP.NE.AND P0, PT, R4, UR5, PT ;  /* 0x0000000504007c0c */ /* 0x000fe2000bf05270 */
[----:B------:R-:W-:-:S08]  /*125d0*/  DMUL R16, R16, R18 ;  /* 0x0000001210107228 */ /* 0x000fd00000000000 */
[----:B------:R-:W-:-:S08]  /*125e0*/  DMUL R16, R16, R22 ;  /* 0x0000001610107228 */ /* 0x000fd00000000000 */
[-C--:B------:R-:W-:Y:S02]  /*125f0*/  DFMA R30, R34, R16.reuse, R30 ;  /* 0x00000010221e722b */ /* 0x080fe4000000001e */
[-C--:B------:R-:W-:Y:S02]  /*12600*/  DFMA R26, R32, R16.reuse, R26 ;  /* 0x00000010201a722b */ /* 0x080fe4000000001a */
[----:B------:R-:W-:Y:S01]  /*12610*/  DFMA R28, R36, R16, R28 ;  /* 0x00000010241c722b */ /* 0x000fe2000000001c */
[----:B------:R-:W-:Y:S10]  /*12620*/  @P0 BRA `(.L_x_262) ;  /* 0xfffffffc00500947 */ /* 0x000ff4000383ffff */
.L_x_259:
[----:B------:R-:W-:Y:S06]  /*12630*/  BAR.SYNC.DEFER_BLOCKING 0x0 ;  /* 0x0000000000007b1d */ /* 0x000fec0000010000 */
[----:B------:R-:W-:Y:S05]  /*12640*/  BRA.U UP0, `(.L_x_263) ;  /* 0xfffffed900cc7547 */ /* 0x000fea000b83ffff */
[----:B------:R-:W-:Y:S01]  /*12650*/  UMOV UR4, 0x9999999a ;  /* 0x9999999a00047882 */ /* 0x000fe20000000000 */
[----:B------:R-:W-:Y:S02]  /*12660*/  UMOV UR5, 0x3fb99999 ;  /* 0x3fb9999900057882 */ /* 0x000fe40000000000 */
[----:B------:R-:W-:Y:S02]  /*12670*/  DMUL R30, R30, UR4 ;  /* 0x000000041e1e7c28 */ /* 0x000fe40008000000 */
[----:B------:R-:W-:Y:S02]  /*12680*/  DMUL R26, R26, UR4 ;  /* 0x000000041a1a7c28 */ /* 0x000fe40008000000 */
[----:B------:R-:W-:-:S11]  /*12690*/  DMUL R28, R28, UR4 ;  /* 0x000000041c1c7c28 */ /* 0x000fd60008000000 */
.L_x_0:
[----:B0-----:R-:W0:Y:S02]  /*126a0*/  LDC.64 R4, c[0x0][0x388] ;  /* 0x0000e200ff047b82 */ /* 0x001e240000000a00 */
[----:B0-----:R-:W-:-:S05]  /*126b0*/  IMAD.WIDE R2, R3, 0x20, R4 ;  /* 0x0000002003027825 */ /* 0x001fca00078e0204 */
[----:B------:R-:W2:Y:S04]  /*126c0*/  LDG.E.128 R20, desc[UR8][R2.64] ;  /* 0x0000000802147981 */ /* 0x000ea8000c1e1d00 */
[----:B------:R-:W3:Y:S01]  /*126d0*/  LDG.E.128 R16, desc[UR8][R2.64+0x10] ;  /* 0x0000100802107981 */ /* 0x000ee2000c1e1d00 */
[----:B------:R-:W-:Y:S01]  /*126e0*/  UMOV UR4, 0x9999999a ;  /* 0x9999999a00047882 */ /* 0x000fe20000000000 */
[----:B------:R-:W-:Y:S01]  /*126f0*/  UMOV UR5, 0x3fb99999 ;  /* 0x3fb9999900057882 */ /* 0x000fe20000000000 */
[----:B------:R-:W-:Y:S06]  /*12700*/  BAR.SYNC.DEFER_BLOCKING 0x0 ;  /* 0x0000000000007b1d */ /* 0x000fec0000010000 */
[----:B--2---:R-:W-:-:S02]  /*12710*/  DADD R20, R20, R30 ;  /* 0x0000000014147229 */ /* 0x004fc4000000001e */
[----:B------:R-:W-:Y:S02]  /*12720*/  DADD R22, R22, R26 ;  /* 0x0000000016167229 */ /* 0x000fe4000000001a */
[----:B---3--:R-:W-:-:S04]  /*12730*/  DADD R16, R16, R28 ;  /* 0x0000000010107229 */ /* 0x008fc8000000001c */
[----:B-----5:R-:W-:Y:S02]  /*12740*/  DFMA R8, R20, UR4, R8 ;  /* 0x0000000414087c2b */ /* 0x020fe40008000008 */
[----:B------:R-:W-:Y:S02]  /*12750*/  DFMA R10, R22, UR4, R10 ;  /* 0x00000004160a7c2b */ /* 0x000fe4000800000a */
[----:B------:R-:W-:-:S05]  /*12760*/  DFMA R12, R16, UR4, R12 ;  /* 0x00000004100c7c2b */ /* 0x000fca000800000c */
[----:B------:R-:W-:Y:S04]  /*12770*/  STG.E.128 desc[UR8][R6.64], R8 ;  /* 0x0000000806007986 */ /* 0x000fe8000c101d08 */
[----:B------:R-:W-:Y:S04]  /*12780*/  STG.E.128 desc[UR8][R6.64+0x10], R12 ;  /* 0x0000100c06007986 */ /* 0x000fe8000c101d08 */
[----:B------:R-:W-:Y:S04]  /*12790*/  STG.E.128 desc[UR8][R2.64], R20 ;  /* 0x0000001402007986 */ /* 0x000fe8000c101d08 */
[----:B------:R-:W-:Y:S01]  /*127a0*/  STG.E.128 desc[UR8][R2.64+0x10], R16 ;  /* 0x0000101002007986 */ /* 0x000fe2000c101d08 */
[----:B------:R-:W-:Y:S05]  /*127b0*/  EXIT ;  /* 0x000000000000794d */ /* 0x000fea0003800000 */
        .weak           $__internal_0_$__cuda_sm20_drsqrt_f64_slowpath_v2
        .type           $__internal_0_$__cuda_sm20_drsqrt_f64_slowpath_v2,@function
        .size           $__internal_0_$__cuda_sm20_drsqrt_f64_slowpath_v2,(.L_x_269 - $__internal_0_$__cuda_sm20_drsqrt_f64_slowpath_v2)
$__internal_0_$__cuda_sm20_drsqrt_f64_slowpath_v2:
[----:B------:R-:W-:Y:S01]  /*127c0*/  IMAD.MOV.U32 R18, RZ, RZ, R16 ;  /* 0x000000ffff127224 */ /* 0x000fe200078e0010 */
[----:B------:R-:W-:Y:S01]  /*127d0*/  BSSY.RECONVERGENT B0, `(.L_x_264) ;  /* 0x000001e000007945 */ /* 0x000fe20003800200 */
[----:B------:R-:W-:Y:S01]  /*127e0*/  IMAD.MOV.U32 R19, RZ, RZ, R17 ;  /* 0x000000ffff137224 */ /* 0x000fe200078e0011 */
[----:B------:R-:W-:-:S05]  /*127f0*/  LOP3.LUT R16, R17, 0x80000000, RZ, 0xc0, !PT ;  /* 0x8000000011107812 */ /* 0x000fca00078ec0ff */
[----:B------:R-:W-:-:S14]  /*12800*/  DSETP.NEU.AND P0, PT, R18, RZ, PT ;  /* 0x000000ff1200722a */ /* 0x000fdc0003f0d000 */
[----:B------:R-:W-:Y:S05]  /*12810*/  @!P0 BRA `(.L_x_265) ;  /* 0x00000000005c8947 */ /* 0x000fea0003800000 */
[----:B------:R-:W-:-:S14]  /*12820*/  DSETP.GTU.AND P0, PT, |R18|, +INF , PT ;  /* 0x7ff000001200742a */ /* 0x000fdc0003f0c200 */
[----:B------:R-:W-:Y:S05]  /*12830*/  @P0 BRA `(.L_x_266) ;  /* 0x00000000004c0947 */ /* 0x000fea0003800000 */
[----:B------:R-:W-:-:S13]  /*12840*/  ISETP.NE.AND P0, PT, R16, RZ, PT ;  /* 0x000000ff1000720c */ /* 0x000fda0003f05270 */
[----:B------:R-:W-:Y:S01]  /*12850*/  @P0 MOV R16, 0x0 ;  /* 0x0000000000100802 */ /* 0x000fe20000000f00 */
[----:B------:R-:W-:Y:S01]  /*12860*/  @P0 IMAD.MOV.U32 R17, RZ, RZ, -0x80000 ;  /* 0xfff80000ff110424 */ /* 0x000fe200078e00ff */
[----:B------:R-:W-:Y:S06]  /*12870*/  @P0 BRA `(.L_x_267) ;  /* 0x00000000004c0947 */ /* 0x000fec0003800000 */
[----:B------:R-:W-:-:S14]  /*12880*/  DSETP.NEU.AND P0, PT, |R18|, +INF , PT ;  /* 0x7ff000001200742a */ /* 0x000fdc0003f0d200 */
[----:B------:R-:W-:Y:S01]  /*12890*/  @!P0 CS2R R16, SRZ ;  /* 0x0000000000108805 */ /* 0x000fe2000001ff00 */
[----:B------:R-:W-:Y:S06]  /*128a0*/  @!P0 BRA `(.L_x_267) ;  /* 0x0000000000408947 */ /* 0x000fec0003800000 */
[----:B------:R-:W-:Y:S01]  /*128b0*/  DMUL R16, R18, 1.80143985094819840000e+16 ;  /* 0x4350000012107828 */ /* 0x000fe20000000000 */
[----:B------:R-:W-:-:S05]  /*128c0*/  IMAD.MOV.U32 R20, RZ, RZ, RZ ;  /* 0x000000ffff147224 */ /* 0x000fca00078e00ff */
[----:B------:R-:W0:Y:S02]  /*128d0*/  MUFU.RSQ64H R21, R17 ;  /* 0x0000001100157308 */ /* 0x000e240000001c00 */
[----:B0-----:R-:W-:-:S08]  /*128e0*/  DMUL R18, R20, R20 ;  /* 0x0000001414127228 */ /* 0x001fd00000000000 */
[----:B------:R-:W-:Y:S01]  /*128f0*/  DFMA R18, R16, -R18, 1 ;  /* 0x3ff000001012742b */ /* 0x000fe20000000812 */
[----:B------:R-:W-:Y:S01]  /*12900*/  MOV R16, 0x0 ;  /* 0x0000000000107802 */ /* 0x000fe20000000f00 */
[----:B------:R-:W-:-:S06]  /*12910*/  IMAD.MOV.U32 R17, RZ, RZ, 0x3fd80000 ;  /* 0x3fd80000ff117424 */ /* 0x000fcc00078e00ff */
[----:B------:R-:W-:Y:S02]  /*12920*/  DFMA R16, R18, R16, 0.5 ;  /* 0x3fe000001210742b */ /* 0x000fe40000000010 */
[----:B------:R-:W-:-:S08]  /*12930*/  DMUL R18, R20, R18 ;  /* 0x0000001214127228 */ /* 0x000fd00000000000 */
[----:B------:R-:W-:-:S08]  /*12940*/  DFMA R16, R16, R18, R20 ;  /* 0x000000121010722b */ /* 0x000fd00000000014 */
[----:B------:R-:W-:Y:S01]  /*12950*/  DMUL R16, R16, 134217728 ;  /* 0x41a0000010107828 */ /* 0x000fe20000000000 */
[----:B------:R-:W-:Y:S10]  /*12960*/  BRA `(.L_x_267) ;  /* 0x0000000000107947 */ /* 0x000ff40003800000 */
.L_x_266:
[----:B------:R-:W-:Y:S01]  /*12970*/  DADD R16, R18, R18 ;  /* 0x0000000012107229 */ /* 0x000fe20000000012 */
[----:B------:R-:W-:Y:S10]  /*12980*/  BRA `(.L_x_267) ;  /* 0x0000000000087947 */ /* 0x000ff40003800000 */
.L_x_265:
[----:B------:R-:W-:Y:S01]  /*12990*/  LOP3.LUT R17, R16, 0x7ff00000, RZ, 0xfc, !PT ;  /* 0x7ff0000010117812 */ /* 0x000fe200078efcff */
[----:B------:R-:W-:-:S07]  /*129a0*/  IMAD.MOV.U32 R16, RZ, RZ, RZ ;  /* 0x000000ffff107224 */ /* 0x000fce00078e00ff */
.L_x_267:
[----:B------:R-:W-:Y:S05]  /*129b0*/  BSYNC.RECONVERGENT B0 ;  /* 0x0000000000007941 */ /* 0x000fea0003800200 */
.L_x_264:
[----:B------:R-:W-:Y:S01]  /*129c0*/  MOV R18, R5 ;  /* 0x0000000500127202 */ /* 0x000fe20000000f00 */
[----:B------:R-:W-:-:S04]  /*129d0*/  IMAD.MOV.U32 R19, RZ, RZ, 0x0 ;  /* 0x00000000ff137424 */ /* 0x000fc800078e00ff */
[----:B------:R-:W-:Y:S05]  /*129e0*/  RET.REL.NODEC R18 `(_Z9integrateP7double4S0_ii) ;  /* 0xfffffed412847950 */ /* 0x000fea0003c3ffff */
.L_x_268:
[----:B------:R-:W-:-:S00]  /*129f0*/  BRA `(.L_x_268) ;  /* 0xfffffffc00fc7947 */ /* 0x000fc0000383ffff */
[----:B------:R-:W-:-:S00]  /*12a00*/  NOP ;  /* 0x0000000000007918 */ /* 0x000fc00000000000 */
[----:B------:R-:W-:-:S00]  /*12a10*/  NOP ;  /* 0x0000000000007918 */ /* 0x000fc00000000000 */
[----:B------:R-:W-:-:S00]  /*12a20*/  NOP ;  /* 0x0000000000007918 */ /* 0x000fc00000000000 */
[----:B------:R-:W-:-:S00]  /*12a30*/  NOP ;  /* 0x0000000000007918 */ /* 0x000fc00000000000 */
[----:B------:R-:W-:-:S00]  /*12a40*/  NOP ;  /* 0x0000000000007918 */ /* 0x000fc00000000000 */
[----:B------:R-:W-:-:S00]  /*12a50*/  NOP ;  /* 0x0000000000007918 */ /* 0x000fc00000000000 */
[----:B------:R-:W-:-:S00]  /*12a60*/  NOP ;  /* 0x0000000000007918 */ /* 0x000fc00000000000 */
[----:B------:R-:W-:-:S00]  /*12a70*/  NOP ;  /* 0x0000000000007918 */ /* 0x000fc00000000000 */
.L_x_269:


//--------------------- .nv.shared._Z9integrateP7double4S0_ii --------------------------
	.section	.nv.shared._Z9integrateP7double4S0_ii,"aw",@nobits
	.sectionflags	@""
	.align	16
	.zero		1024


//--------------------- .nv.shared.reserved.0     --------------------------
	.section	.nv.shared.reserved.0,"aw",@nobits
	.weak		__nv_reservedSMEM_offset_0_alias
	.size		__nv_reservedSMEM_offset_0_alias, 0, 64
	.other		__nv_reservedSMEM_offset_0_alias,@"STO_CUDA_RESERVED_SHARED STV_DEFAULT"
__nv_reservedSMEM_offset_0_alias:
	.zero		0
	.zero		64


//--------------------- .nv.constant0._Z9integrateP7double4S0_ii --------------------------
	.section	.nv.constant0._Z9integrateP7double4S0_ii,"a",@progbits
	.sectionflags	@""
	.align	4
.nv.constant0._Z9integrateP7double4S0_ii:
	.zero		920


//--------------------- SYMBOLS --------------------------

	.type		.nv.reservedSmem.offset0,@object
	.size		.nv.reservedSmem.offset0,0x4
	.type		.nv.reservedSmem.cap,@object
	.size		.nv.reservedSmem.cap,0x4
